//
// Generated by NVIDIA NVVM Compiler
//
// Compiler Build ID: CL-36424714
// Cuda compilation tools, release 13.0, V13.0.88
// Based on NVVM 20.0.0
//

.version 9.0
.target sm_100
.address_size 64

	// .globl	_Z30inner_core_impl_kernel_adjointiPKiS0_S0_iifiPKfPfS2_S2_S2_S2_S2_S2_S2_S2_S2_S2_S2_S2_S2_S2_S2_S2_iS3_S3_S3_S3_S3_S3_iiiS2_S2_S3_S3_S3_S3_S3_S2_S2_S2_iS2_S2_S2_S2_S2_iS2_S2_S2_S2_S2_ii
// _ZZ30inner_core_impl_kernel_adjointiPKiS0_S0_iifiPKfPfS2_S2_S2_S2_S2_S2_S2_S2_S2_S2_S2_S2_S2_S2_S2_S2_iS3_S3_S3_S3_S3_S3_iiiS2_S2_S3_S3_S3_S3_S3_S2_S2_S2_iS2_S2_S2_S2_S2_iS2_S2_S2_S2_S2_iiE12s_dummyx_loc has been demoted
// _ZZ30inner_core_impl_kernel_adjointiPKiS0_S0_iifiPKfPfS2_S2_S2_S2_S2_S2_S2_S2_S2_S2_S2_S2_S2_S2_S2_S2_iS3_S3_S3_S3_S3_S3_iiiS2_S2_S3_S3_S3_S3_S3_S2_S2_S2_iS2_S2_S2_S2_S2_iS2_S2_S2_S2_S2_iiE12s_dummyy_loc has been demoted
// _ZZ30inner_core_impl_kernel_adjointiPKiS0_S0_iifiPKfPfS2_S2_S2_S2_S2_S2_S2_S2_S2_S2_S2_S2_S2_S2_S2_S2_iS3_S3_S3_S3_S3_S3_iiiS2_S2_S3_S3_S3_S3_S3_S2_S2_S2_iS2_S2_S2_S2_S2_iS2_S2_S2_S2_S2_iiE12s_dummyz_loc has been demoted
// _ZZ30inner_core_impl_kernel_adjointiPKiS0_S0_iifiPKfPfS2_S2_S2_S2_S2_S2_S2_S2_S2_S2_S2_S2_S2_S2_S2_S2_iS3_S3_S3_S3_S3_S3_iiiS2_S2_S3_S3_S3_S3_S3_S2_S2_S2_iS2_S2_S2_S2_S2_iS2_S2_S2_S2_S2_iiE8s_tempx1 has been demoted
// _ZZ30inner_core_impl_kernel_adjointiPKiS0_S0_iifiPKfPfS2_S2_S2_S2_S2_S2_S2_S2_S2_S2_S2_S2_S2_S2_S2_S2_iS3_S3_S3_S3_S3_S3_iiiS2_S2_S3_S3_S3_S3_S3_S2_S2_S2_iS2_S2_S2_S2_S2_iS2_S2_S2_S2_S2_iiE8s_tempx2 has been demoted
// _ZZ30inner_core_impl_kernel_adjointiPKiS0_S0_iifiPKfPfS2_S2_S2_S2_S2_S2_S2_S2_S2_S2_S2_S2_S2_S2_S2_S2_iS3_S3_S3_S3_S3_S3_iiiS2_S2_S3_S3_S3_S3_S3_S2_S2_S2_iS2_S2_S2_S2_S2_iS2_S2_S2_S2_S2_iiE8s_tempx3 has been demoted
// _ZZ30inner_core_impl_kernel_adjointiPKiS0_S0_iifiPKfPfS2_S2_S2_S2_S2_S2_S2_S2_S2_S2_S2_S2_S2_S2_S2_S2_iS3_S3_S3_S3_S3_S3_iiiS2_S2_S3_S3_S3_S3_S3_S2_S2_S2_iS2_S2_S2_S2_S2_iS2_S2_S2_S2_S2_iiE8s_tempy1 has been demoted
// _ZZ30inner_core_impl_kernel_adjointiPKiS0_S0_iifiPKfPfS2_S2_S2_S2_S2_S2_S2_S2_S2_S2_S2_S2_S2_S2_S2_S2_iS3_S3_S3_S3_S3_S3_iiiS2_S2_S3_S3_S3_S3_S3_S2_S2_S2_iS2_S2_S2_S2_S2_iS2_S2_S2_S2_S2_iiE8s_tempy2 has been demoted
// _ZZ30inner_core_impl_kernel_adjointiPKiS0_S0_iifiPKfPfS2_S2_S2_S2_S2_S2_S2_S2_S2_S2_S2_S2_S2_S2_S2_S2_iS3_S3_S3_S3_S3_S3_iiiS2_S2_S3_S3_S3_S3_S3_S2_S2_S2_iS2_S2_S2_S2_S2_iS2_S2_S2_S2_S2_iiE8s_tempy3 has been demoted
// _ZZ30inner_core_impl_kernel_adjointiPKiS0_S0_iifiPKfPfS2_S2_S2_S2_S2_S2_S2_S2_S2_S2_S2_S2_S2_S2_S2_S2_iS3_S3_S3_S3_S3_S3_iiiS2_S2_S3_S3_S3_S3_S3_S2_S2_S2_iS2_S2_S2_S2_S2_iS2_S2_S2_S2_S2_iiE8s_tempz1 has been demoted
// _ZZ30inner_core_impl_kernel_adjointiPKiS0_S0_iifiPKfPfS2_S2_S2_S2_S2_S2_S2_S2_S2_S2_S2_S2_S2_S2_S2_S2_iS3_S3_S3_S3_S3_S3_iiiS2_S2_S3_S3_S3_S3_S3_S2_S2_S2_iS2_S2_S2_S2_S2_iS2_S2_S2_S2_S2_iiE8s_tempz2 has been demoted
// _ZZ30inner_core_impl_kernel_adjointiPKiS0_S0_iifiPKfPfS2_S2_S2_S2_S2_S2_S2_S2_S2_S2_S2_S2_S2_S2_S2_S2_iS3_S3_S3_S3_S3_S3_iiiS2_S2_S3_S3_S3_S3_S3_S2_S2_S2_iS2_S2_S2_S2_S2_iS2_S2_S2_S2_S2_iiE8s_tempz3 has been demoted
// _ZZ30inner_core_impl_kernel_adjointiPKiS0_S0_iifiPKfPfS2_S2_S2_S2_S2_S2_S2_S2_S2_S2_S2_S2_S2_S2_S2_S2_iS3_S3_S3_S3_S3_S3_iiiS2_S2_S3_S3_S3_S3_S3_S2_S2_S2_iS2_S2_S2_S2_S2_iS2_S2_S2_S2_S2_iiE12sh_hprime_xx has been demoted
// _ZZ30inner_core_impl_kernel_adjointiPKiS0_S0_iifiPKfPfS2_S2_S2_S2_S2_S2_S2_S2_S2_S2_S2_S2_S2_S2_S2_S2_iS3_S3_S3_S3_S3_S3_iiiS2_S2_S3_S3_S3_S3_S3_S2_S2_S2_iS2_S2_S2_S2_S2_iS2_S2_S2_S2_S2_iiE16sh_hprimewgll_xx has been demoted
.global .align 4 .b8 __cudart_i2opi_f[24] = {65, 144, 67, 60, 153, 149, 98, 219, 192, 221, 52, 245, 209, 87, 39, 252, 41, 21, 68, 78, 110, 131, 249, 162};

.visible .entry _Z30inner_core_impl_kernel_adjointiPKiS0_S0_iifiPKfPfS2_S2_S2_S2_S2_S2_S2_S2_S2_S2_S2_S2_S2_S2_S2_S2_iS3_S3_S3_S3_S3_S3_iiiS2_S2_S3_S3_S3_S3_S3_S2_S2_S2_iS2_S2_S2_S2_S2_iS2_S2_S2_S2_S2_ii(
	.param .u32 _Z30inner_core_impl_kernel_adjointiPKiS0_S0_iifiPKfPfS2_S2_S2_S2_S2_S2_S2_S2_S2_S2_S2_S2_S2_S2_S2_S2_iS3_S3_S3_S3_S3_S3_iiiS2_S2_S3_S3_S3_S3_S3_S2_S2_S2_iS2_S2_S2_S2_S2_iS2_S2_S2_S2_S2_ii_param_0,
	.param .u64 .ptr .align 1 _Z30inner_core_impl_kernel_adjointiPKiS0_S0_iifiPKfPfS2_S2_S2_S2_S2_S2_S2_S2_S2_S2_S2_S2_S2_S2_S2_S2_iS3_S3_S3_S3_S3_S3_iiiS2_S2_S3_S3_S3_S3_S3_S2_S2_S2_iS2_S2_S2_S2_S2_iS2_S2_S2_S2_S2_ii_param_1,
	.param .u64 .ptr .align 1 _Z30inner_core_impl_kernel_adjointiPKiS0_S0_iifiPKfPfS2_S2_S2_S2_S2_S2_S2_S2_S2_S2_S2_S2_S2_S2_S2_S2_iS3_S3_S3_S3_S3_S3_iiiS2_S2_S3_S3_S3_S3_S3_S2_S2_S2_iS2_S2_S2_S2_S2_iS2_S2_S2_S2_S2_ii_param_2,
	.param .u64 .ptr .align 1 _Z30inner_core_impl_kernel_adjointiPKiS0_S0_iifiPKfPfS2_S2_S2_S2_S2_S2_S2_S2_S2_S2_S2_S2_S2_S2_S2_S2_iS3_S3_S3_S3_S3_S3_iiiS2_S2_S3_S3_S3_S3_S3_S2_S2_S2_iS2_S2_S2_S2_S2_iS2_S2_S2_S2_S2_ii_param_3,
	.param .u32 _Z30inner_core_impl_kernel_adjointiPKiS0_S0_iifiPKfPfS2_S2_S2_S2_S2_S2_S2_S2_S2_S2_S2_S2_S2_S2_S2_S2_iS3_S3_S3_S3_S3_S3_iiiS2_S2_S3_S3_S3_S3_S3_S2_S2_S2_iS2_S2_S2_S2_S2_iS2_S2_S2_S2_S2_ii_param_4,
	.param .u32 _Z30inner_core_impl_kernel_adjointiPKiS0_S0_iifiPKfPfS2_S2_S2_S2_S2_S2_S2_S2_S2_S2_S2_S2_S2_S2_S2_S2_iS3_S3_S3_S3_S3_S3_iiiS2_S2_S3_S3_S3_S3_S3_S2_S2_S2_iS2_S2_S2_S2_S2_iS2_S2_S2_S2_S2_ii_param_5,
	.param .f32 _Z30inner_core_impl_kernel_adjointiPKiS0_S0_iifiPKfPfS2_S2_S2_S2_S2_S2_S2_S2_S2_S2_S2_S2_S2_S2_S2_S2_iS3_S3_S3_S3_S3_S3_iiiS2_S2_S3_S3_S3_S3_S3_S2_S2_S2_iS2_S2_S2_S2_S2_iS2_S2_S2_S2_S2_ii_param_6,
	.param .u32 _Z30inner_core_impl_kernel_adjointiPKiS0_S0_iifiPKfPfS2_S2_S2_S2_S2_S2_S2_S2_S2_S2_S2_S2_S2_S2_S2_S2_iS3_S3_S3_S3_S3_S3_iiiS2_S2_S3_S3_S3_S3_S3_S2_S2_S2_iS2_S2_S2_S2_S2_iS2_S2_S2_S2_S2_ii_param_7,
	.param .u64 .ptr .align 1 _Z30inner_core_impl_kernel_adjointiPKiS0_S0_iifiPKfPfS2_S2_S2_S2_S2_S2_S2_S2_S2_S2_S2_S2_S2_S2_S2_S2_iS3_S3_S3_S3_S3_S3_iiiS2_S2_S3_S3_S3_S3_S3_S2_S2_S2_iS2_S2_S2_S2_S2_iS2_S2_S2_S2_S2_ii_param_8,
	.param .u64 .ptr .align 1 _Z30inner_core_impl_kernel_adjointiPKiS0_S0_iifiPKfPfS2_S2_S2_S2_S2_S2_S2_S2_S2_S2_S2_S2_S2_S2_S2_S2_iS3_S3_S3_S3_S3_S3_iiiS2_S2_S3_S3_S3_S3_S3_S2_S2_S2_iS2_S2_S2_S2_S2_iS2_S2_S2_S2_S2_ii_param_9,
	.param .u64 .ptr .align 1 _Z30inner_core_impl_kernel_adjointiPKiS0_S0_iifiPKfPfS2_S2_S2_S2_S2_S2_S2_S2_S2_S2_S2_S2_S2_S2_S2_S2_iS3_S3_S3_S3_S3_S3_iiiS2_S2_S3_S3_S3_S3_S3_S2_S2_S2_iS2_S2_S2_S2_S2_iS2_S2_S2_S2_S2_ii_param_10,
	.param .u64 .ptr .align 1 _Z30inner_core_impl_kernel_adjointiPKiS0_S0_iifiPKfPfS2_S2_S2_S2_S2_S2_S2_S2_S2_S2_S2_S2_S2_S2_S2_S2_iS3_S3_S3_S3_S3_S3_iiiS2_S2_S3_S3_S3_S3_S3_S2_S2_S2_iS2_S2_S2_S2_S2_iS2_S2_S2_S2_S2_ii_param_11,
	.param .u64 .ptr .align 1 _Z30inner_core_impl_kernel_adjointiPKiS0_S0_iifiPKfPfS2_S2_S2_S2_S2_S2_S2_S2_S2_S2_S2_S2_S2_S2_S2_S2_iS3_S3_S3_S3_S3_S3_iiiS2_S2_S3_S3_S3_S3_S3_S2_S2_S2_iS2_S2_S2_S2_S2_iS2_S2_S2_S2_S2_ii_param_12,
	.param .u64 .ptr .align 1 _Z30inner_core_impl_kernel_adjointiPKiS0_S0_iifiPKfPfS2_S2_S2_S2_S2_S2_S2_S2_S2_S2_S2_S2_S2_S2_S2_S2_iS3_S3_S3_S3_S3_S3_iiiS2_S2_S3_S3_S3_S3_S3_S2_S2_S2_iS2_S2_S2_S2_S2_iS2_S2_S2_S2_S2_ii_param_13,
	.param .u64 .ptr .align 1 _Z30inner_core_impl_kernel_adjointiPKiS0_S0_iifiPKfPfS2_S2_S2_S2_S2_S2_S2_S2_S2_S2_S2_S2_S2_S2_S2_S2_iS3_S3_S3_S3_S3_S3_iiiS2_S2_S3_S3_S3_S3_S3_S2_S2_S2_iS2_S2_S2_S2_S2_iS2_S2_S2_S2_S2_ii_param_14,
	.param .u64 .ptr .align 1 _Z30inner_core_impl_kernel_adjointiPKiS0_S0_iifiPKfPfS2_S2_S2_S2_S2_S2_S2_S2_S2_S2_S2_S2_S2_S2_S2_S2_iS3_S3_S3_S3_S3_S3_iiiS2_S2_S3_S3_S3_S3_S3_S2_S2_S2_iS2_S2_S2_S2_S2_iS2_S2_S2_S2_S2_ii_param_15,
	.param .u64 .ptr .align 1 _Z30inner_core_impl_kernel_adjointiPKiS0_S0_iifiPKfPfS2_S2_S2_S2_S2_S2_S2_S2_S2_S2_S2_S2_S2_S2_S2_S2_iS3_S3_S3_S3_S3_S3_iiiS2_S2_S3_S3_S3_S3_S3_S2_S2_S2_iS2_S2_S2_S2_S2_iS2_S2_S2_S2_S2_ii_param_16,
	.param .u64 .ptr .align 1 _Z30inner_core_impl_kernel_adjointiPKiS0_S0_iifiPKfPfS2_S2_S2_S2_S2_S2_S2_S2_S2_S2_S2_S2_S2_S2_S2_S2_iS3_S3_S3_S3_S3_S3_iiiS2_S2_S3_S3_S3_S3_S3_S2_S2_S2_iS2_S2_S2_S2_S2_iS2_S2_S2_S2_S2_ii_param_17,
	.param .u64 .ptr .align 1 _Z30inner_core_impl_kernel_adjointiPKiS0_S0_iifiPKfPfS2_S2_S2_S2_S2_S2_S2_S2_S2_S2_S2_S2_S2_S2_S2_S2_iS3_S3_S3_S3_S3_S3_iiiS2_S2_S3_S3_S3_S3_S3_S2_S2_S2_iS2_S2_S2_S2_S2_iS2_S2_S2_S2_S2_ii_param_18,
	.param .u64 .ptr .align 1 _Z30inner_core_impl_kernel_adjointiPKiS0_S0_iifiPKfPfS2_S2_S2_S2_S2_S2_S2_S2_S2_S2_S2_S2_S2_S2_S2_S2_iS3_S3_S3_S3_S3_S3_iiiS2_S2_S3_S3_S3_S3_S3_S2_S2_S2_iS2_S2_S2_S2_S2_iS2_S2_S2_S2_S2_ii_param_19,
	.param .u64 .ptr .align 1 _Z30inner_core_impl_kernel_adjointiPKiS0_S0_iifiPKfPfS2_S2_S2_S2_S2_S2_S2_S2_S2_S2_S2_S2_S2_S2_S2_S2_iS3_S3_S3_S3_S3_S3_iiiS2_S2_S3_S3_S3_S3_S3_S2_S2_S2_iS2_S2_S2_S2_S2_iS2_S2_S2_S2_S2_ii_param_20,
	.param .u64 .ptr .align 1 _Z30inner_core_impl_kernel_adjointiPKiS0_S0_iifiPKfPfS2_S2_S2_S2_S2_S2_S2_S2_S2_S2_S2_S2_S2_S2_S2_S2_iS3_S3_S3_S3_S3_S3_iiiS2_S2_S3_S3_S3_S3_S3_S2_S2_S2_iS2_S2_S2_S2_S2_iS2_S2_S2_S2_S2_ii_param_21,
	.param .u64 .ptr .align 1 _Z30inner_core_impl_kernel_adjointiPKiS0_S0_iifiPKfPfS2_S2_S2_S2_S2_S2_S2_S2_S2_S2_S2_S2_S2_S2_S2_S2_iS3_S3_S3_S3_S3_S3_iiiS2_S2_S3_S3_S3_S3_S3_S2_S2_S2_iS2_S2_S2_S2_S2_iS2_S2_S2_S2_S2_ii_param_22,
	.param .u64 .ptr .align 1 _Z30inner_core_impl_kernel_adjointiPKiS0_S0_iifiPKfPfS2_S2_S2_S2_S2_S2_S2_S2_S2_S2_S2_S2_S2_S2_S2_S2_iS3_S3_S3_S3_S3_S3_iiiS2_S2_S3_S3_S3_S3_S3_S2_S2_S2_iS2_S2_S2_S2_S2_iS2_S2_S2_S2_S2_ii_param_23,
	.param .u64 .ptr .align 1 _Z30inner_core_impl_kernel_adjointiPKiS0_S0_iifiPKfPfS2_S2_S2_S2_S2_S2_S2_S2_S2_S2_S2_S2_S2_S2_S2_S2_iS3_S3_S3_S3_S3_S3_iiiS2_S2_S3_S3_S3_S3_S3_S2_S2_S2_iS2_S2_S2_S2_S2_iS2_S2_S2_S2_S2_ii_param_24,
	.param .u64 .ptr .align 1 _Z30inner_core_impl_kernel_adjointiPKiS0_S0_iifiPKfPfS2_S2_S2_S2_S2_S2_S2_S2_S2_S2_S2_S2_S2_S2_S2_S2_iS3_S3_S3_S3_S3_S3_iiiS2_S2_S3_S3_S3_S3_S3_S2_S2_S2_iS2_S2_S2_S2_S2_iS2_S2_S2_S2_S2_ii_param_25,
	.param .u32 _Z30inner_core_impl_kernel_adjointiPKiS0_S0_iifiPKfPfS2_S2_S2_S2_S2_S2_S2_S2_S2_S2_S2_S2_S2_S2_S2_S2_iS3_S3_S3_S3_S3_S3_iiiS2_S2_S3_S3_S3_S3_S3_S2_S2_S2_iS2_S2_S2_S2_S2_iS2_S2_S2_S2_S2_ii_param_26,
	.param .u64 .ptr .align 1 _Z30inner_core_impl_kernel_adjointiPKiS0_S0_iifiPKfPfS2_S2_S2_S2_S2_S2_S2_S2_S2_S2_S2_S2_S2_S2_S2_S2_iS3_S3_S3_S3_S3_S3_iiiS2_S2_S3_S3_S3_S3_S3_S2_S2_S2_iS2_S2_S2_S2_S2_iS2_S2_S2_S2_S2_ii_param_27,
	.param .u64 .ptr .align 1 _Z30inner_core_impl_kernel_adjointiPKiS0_S0_iifiPKfPfS2_S2_S2_S2_S2_S2_S2_S2_S2_S2_S2_S2_S2_S2_S2_S2_iS3_S3_S3_S3_S3_S3_iiiS2_S2_S3_S3_S3_S3_S3_S2_S2_S2_iS2_S2_S2_S2_S2_iS2_S2_S2_S2_S2_ii_param_28,
	.param .u64 .ptr .align 1 _Z30inner_core_impl_kernel_adjointiPKiS0_S0_iifiPKfPfS2_S2_S2_S2_S2_S2_S2_S2_S2_S2_S2_S2_S2_S2_S2_S2_iS3_S3_S3_S3_S3_S3_iiiS2_S2_S3_S3_S3_S3_S3_S2_S2_S2_iS2_S2_S2_S2_S2_iS2_S2_S2_S2_S2_ii_param_29,
	.param .u64 .ptr .align 1 _Z30inner_core_impl_kernel_adjointiPKiS0_S0_iifiPKfPfS2_S2_S2_S2_S2_S2_S2_S2_S2_S2_S2_S2_S2_S2_S2_S2_iS3_S3_S3_S3_S3_S3_iiiS2_S2_S3_S3_S3_S3_S3_S2_S2_S2_iS2_S2_S2_S2_S2_iS2_S2_S2_S2_S2_ii_param_30,
	.param .u64 .ptr .align 1 _Z30inner_core_impl_kernel_adjointiPKiS0_S0_iifiPKfPfS2_S2_S2_S2_S2_S2_S2_S2_S2_S2_S2_S2_S2_S2_S2_S2_iS3_S3_S3_S3_S3_S3_iiiS2_S2_S3_S3_S3_S3_S3_S2_S2_S2_iS2_S2_S2_S2_S2_iS2_S2_S2_S2_S2_ii_param_31,
	.param .u64 .ptr .align 1 _Z30inner_core_impl_kernel_adjointiPKiS0_S0_iifiPKfPfS2_S2_S2_S2_S2_S2_S2_S2_S2_S2_S2_S2_S2_S2_S2_S2_iS3_S3_S3_S3_S3_S3_iiiS2_S2_S3_S3_S3_S3_S3_S2_S2_S2_iS2_S2_S2_S2_S2_iS2_S2_S2_S2_S2_ii_param_32,
	.param .u32 _Z30inner_core_impl_kernel_adjointiPKiS0_S0_iifiPKfPfS2_S2_S2_S2_S2_S2_S2_S2_S2_S2_S2_S2_S2_S2_S2_S2_iS3_S3_S3_S3_S3_S3_iiiS2_S2_S3_S3_S3_S3_S3_S2_S2_S2_iS2_S2_S2_S2_S2_iS2_S2_S2_S2_S2_ii_param_33,
	.param .u32 _Z30inner_core_impl_kernel_adjointiPKiS0_S0_iifiPKfPfS2_S2_S2_S2_S2_S2_S2_S2_S2_S2_S2_S2_S2_S2_S2_S2_iS3_S3_S3_S3_S3_S3_iiiS2_S2_S3_S3_S3_S3_S3_S2_S2_S2_iS2_S2_S2_S2_S2_iS2_S2_S2_S2_S2_ii_param_34,
	.param .u32 _Z30inner_core_impl_kernel_adjointiPKiS0_S0_iifiPKfPfS2_S2_S2_S2_S2_S2_S2_S2_S2_S2_S2_S2_S2_S2_S2_S2_iS3_S3_S3_S3_S3_S3_iiiS2_S2_S3_S3_S3_S3_S3_S2_S2_S2_iS2_S2_S2_S2_S2_iS2_S2_S2_S2_S2_ii_param_35,
	.param .u64 .ptr .align 1 _Z30inner_core_impl_kernel_adjointiPKiS0_S0_iifiPKfPfS2_S2_S2_S2_S2_S2_S2_S2_S2_S2_S2_S2_S2_S2_S2_S2_iS3_S3_S3_S3_S3_S3_iiiS2_S2_S3_S3_S3_S3_S3_S2_S2_S2_iS2_S2_S2_S2_S2_iS2_S2_S2_S2_S2_ii_param_36,
	.param .u64 .ptr .align 1 _Z30inner_core_impl_kernel_adjointiPKiS0_S0_iifiPKfPfS2_S2_S2_S2_S2_S2_S2_S2_S2_S2_S2_S2_S2_S2_S2_S2_iS3_S3_S3_S3_S3_S3_iiiS2_S2_S3_S3_S3_S3_S3_S2_S2_S2_iS2_S2_S2_S2_S2_iS2_S2_S2_S2_S2_ii_param_37,
	.param .u64 .ptr .align 1 _Z30inner_core_impl_kernel_adjointiPKiS0_S0_iifiPKfPfS2_S2_S2_S2_S2_S2_S2_S2_S2_S2_S2_S2_S2_S2_S2_S2_iS3_S3_S3_S3_S3_S3_iiiS2_S2_S3_S3_S3_S3_S3_S2_S2_S2_iS2_S2_S2_S2_S2_iS2_S2_S2_S2_S2_ii_param_38,
	.param .u64 .ptr .align 1 _Z30inner_core_impl_kernel_adjointiPKiS0_S0_iifiPKfPfS2_S2_S2_S2_S2_S2_S2_S2_S2_S2_S2_S2_S2_S2_S2_S2_iS3_S3_S3_S3_S3_S3_iiiS2_S2_S3_S3_S3_S3_S3_S2_S2_S2_iS2_S2_S2_S2_S2_iS2_S2_S2_S2_S2_ii_param_39,
	.param .u64 .ptr .align 1 _Z30inner_core_impl_kernel_adjointiPKiS0_S0_iifiPKfPfS2_S2_S2_S2_S2_S2_S2_S2_S2_S2_S2_S2_S2_S2_S2_S2_iS3_S3_S3_S3_S3_S3_iiiS2_S2_S3_S3_S3_S3_S3_S2_S2_S2_iS2_S2_S2_S2_S2_iS2_S2_S2_S2_S2_ii_param_40,
	.param .u64 .ptr .align 1 _Z30inner_core_impl_kernel_adjointiPKiS0_S0_iifiPKfPfS2_S2_S2_S2_S2_S2_S2_S2_S2_S2_S2_S2_S2_S2_S2_S2_iS3_S3_S3_S3_S3_S3_iiiS2_S2_S3_S3_S3_S3_S3_S2_S2_S2_iS2_S2_S2_S2_S2_iS2_S2_S2_S2_S2_ii_param_41,
	.param .u64 .ptr .align 1 _Z30inner_core_impl_kernel_adjointiPKiS0_S0_iifiPKfPfS2_S2_S2_S2_S2_S2_S2_S2_S2_S2_S2_S2_S2_S2_S2_S2_iS3_S3_S3_S3_S3_S3_iiiS2_S2_S3_S3_S3_S3_S3_S2_S2_S2_iS2_S2_S2_S2_S2_iS2_S2_S2_S2_S2_ii_param_42,
	.param .u64 .ptr .align 1 _Z30inner_core_impl_kernel_adjointiPKiS0_S0_iifiPKfPfS2_S2_S2_S2_S2_S2_S2_S2_S2_S2_S2_S2_S2_S2_S2_S2_iS3_S3_S3_S3_S3_S3_iiiS2_S2_S3_S3_S3_S3_S3_S2_S2_S2_iS2_S2_S2_S2_S2_iS2_S2_S2_S2_S2_ii_param_43,
	.param .u64 .ptr .align 1 _Z30inner_core_impl_kernel_adjointiPKiS0_S0_iifiPKfPfS2_S2_S2_S2_S2_S2_S2_S2_S2_S2_S2_S2_S2_S2_S2_S2_iS3_S3_S3_S3_S3_S3_iiiS2_S2_S3_S3_S3_S3_S3_S2_S2_S2_iS2_S2_S2_S2_S2_iS2_S2_S2_S2_S2_ii_param_44,
	.param .u64 .ptr .align 1 _Z30inner_core_impl_kernel_adjointiPKiS0_S0_iifiPKfPfS2_S2_S2_S2_S2_S2_S2_S2_S2_S2_S2_S2_S2_S2_S2_S2_iS3_S3_S3_S3_S3_S3_iiiS2_S2_S3_S3_S3_S3_S3_S2_S2_S2_iS2_S2_S2_S2_S2_iS2_S2_S2_S2_S2_ii_param_45,
	.param .u32 _Z30inner_core_impl_kernel_adjointiPKiS0_S0_iifiPKfPfS2_S2_S2_S2_S2_S2_S2_S2_S2_S2_S2_S2_S2_S2_S2_S2_iS3_S3_S3_S3_S3_S3_iiiS2_S2_S3_S3_S3_S3_S3_S2_S2_S2_iS2_S2_S2_S2_S2_iS2_S2_S2_S2_S2_ii_param_46,
	.param .u64 .ptr .align 1 _Z30inner_core_impl_kernel_adjointiPKiS0_S0_iifiPKfPfS2_S2_S2_S2_S2_S2_S2_S2_S2_S2_S2_S2_S2_S2_S2_S2_iS3_S3_S3_S3_S3_S3_iiiS2_S2_S3_S3_S3_S3_S3_S2_S2_S2_iS2_S2_S2_S2_S2_iS2_S2_S2_S2_S2_ii_param_47,
	.param .u64 .ptr .align 1 _Z30inner_core_impl_kernel_adjointiPKiS0_S0_iifiPKfPfS2_S2_S2_S2_S2_S2_S2_S2_S2_S2_S2_S2_S2_S2_S2_S2_iS3_S3_S3_S3_S3_S3_iiiS2_S2_S3_S3_S3_S3_S3_S2_S2_S2_iS2_S2_S2_S2_S2_iS2_S2_S2_S2_S2_ii_param_48,
	.param .u64 .ptr .align 1 _Z30inner_core_impl_kernel_adjointiPKiS0_S0_iifiPKfPfS2_S2_S2_S2_S2_S2_S2_S2_S2_S2_S2_S2_S2_S2_S2_S2_iS3_S3_S3_S3_S3_S3_iiiS2_S2_S3_S3_S3_S3_S3_S2_S2_S2_iS2_S2_S2_S2_S2_iS2_S2_S2_S2_S2_ii_param_49,
	.param .u64 .ptr .align 1 _Z30inner_core_impl_kernel_adjointiPKiS0_S0_iifiPKfPfS2_S2_S2_S2_S2_S2_S2_S2_S2_S2_S2_S2_S2_S2_S2_S2_iS3_S3_S3_S3_S3_S3_iiiS2_S2_S3_S3_S3_S3_S3_S2_S2_S2_iS2_S2_S2_S2_S2_iS2_S2_S2_S2_S2_ii_param_50,
	.param .u64 .ptr .align 1 _Z30inner_core_impl_kernel_adjointiPKiS0_S0_iifiPKfPfS2_S2_S2_S2_S2_S2_S2_S2_S2_S2_S2_S2_S2_S2_S2_S2_iS3_S3_S3_S3_S3_S3_iiiS2_S2_S3_S3_S3_S3_S3_S2_S2_S2_iS2_S2_S2_S2_S2_iS2_S2_S2_S2_S2_ii_param_51,
	.param .u32 _Z30inner_core_impl_kernel_adjointiPKiS0_S0_iifiPKfPfS2_S2_S2_S2_S2_S2_S2_S2_S2_S2_S2_S2_S2_S2_S2_S2_iS3_S3_S3_S3_S3_S3_iiiS2_S2_S3_S3_S3_S3_S3_S2_S2_S2_iS2_S2_S2_S2_S2_iS2_S2_S2_S2_S2_ii_param_52,
	.param .u64 .ptr .align 1 _Z30inner_core_impl_kernel_adjointiPKiS0_S0_iifiPKfPfS2_S2_S2_S2_S2_S2_S2_S2_S2_S2_S2_S2_S2_S2_S2_S2_iS3_S3_S3_S3_S3_S3_iiiS2_S2_S3_S3_S3_S3_S3_S2_S2_S2_iS2_S2_S2_S2_S2_iS2_S2_S2_S2_S2_ii_param_53,
	.param .u64 .ptr .align 1 _Z30inner_core_impl_kernel_adjointiPKiS0_S0_iifiPKfPfS2_S2_S2_S2_S2_S2_S2_S2_S2_S2_S2_S2_S2_S2_S2_S2_iS3_S3_S3_S3_S3_S3_iiiS2_S2_S3_S3_S3_S3_S3_S2_S2_S2_iS2_S2_S2_S2_S2_iS2_S2_S2_S2_S2_ii_param_54,
	.param .u64 .ptr .align 1 _Z30inner_core_impl_kernel_adjointiPKiS0_S0_iifiPKfPfS2_S2_S2_S2_S2_S2_S2_S2_S2_S2_S2_S2_S2_S2_S2_S2_iS3_S3_S3_S3_S3_S3_iiiS2_S2_S3_S3_S3_S3_S3_S2_S2_S2_iS2_S2_S2_S2_S2_iS2_S2_S2_S2_S2_ii_param_55,
	.param .u64 .ptr .align 1 _Z30inner_core_impl_kernel_adjointiPKiS0_S0_iifiPKfPfS2_S2_S2_S2_S2_S2_S2_S2_S2_S2_S2_S2_S2_S2_S2_S2_iS3_S3_S3_S3_S3_S3_iiiS2_S2_S3_S3_S3_S3_S3_S2_S2_S2_iS2_S2_S2_S2_S2_iS2_S2_S2_S2_S2_ii_param_56,
	.param .u64 .ptr .align 1 _Z30inner_core_impl_kernel_adjointiPKiS0_S0_iifiPKfPfS2_S2_S2_S2_S2_S2_S2_S2_S2_S2_S2_S2_S2_S2_S2_S2_iS3_S3_S3_S3_S3_S3_iiiS2_S2_S3_S3_S3_S3_S3_S2_S2_S2_iS2_S2_S2_S2_S2_iS2_S2_S2_S2_S2_ii_param_57,
	.param .u32 _Z30inner_core_impl_kernel_adjointiPKiS0_S0_iifiPKfPfS2_S2_S2_S2_S2_S2_S2_S2_S2_S2_S2_S2_S2_S2_S2_S2_iS3_S3_S3_S3_S3_S3_iiiS2_S2_S3_S3_S3_S3_S3_S2_S2_S2_iS2_S2_S2_S2_S2_iS2_S2_S2_S2_S2_ii_param_58,
	.param .u32 _Z30inner_core_impl_kernel_adjointiPKiS0_S0_iifiPKfPfS2_S2_S2_S2_S2_S2_S2_S2_S2_S2_S2_S2_S2_S2_S2_S2_iS3_S3_S3_S3_S3_S3_iiiS2_S2_S3_S3_S3_S3_S3_S2_S2_S2_iS2_S2_S2_S2_S2_iS2_S2_S2_S2_S2_ii_param_59
)
{
	.local .align 4 .b8 	__local_depot0[28];
	.reg .b64 	%SP;
	.reg .b64 	%SPL;
	.reg .pred 	%p<51>;
	.reg .b16 	%rs<8>;
	.reg .b32 	%r<236>;
	.reg .b32 	%f<783>;
	.reg .b64 	%rd<236>;
	.reg .b64 	%fd<5>;
	// demoted variable
	.shared .align 4 .b8 _ZZ30inner_core_impl_kernel_adjointiPKiS0_S0_iifiPKfPfS2_S2_S2_S2_S2_S2_S2_S2_S2_S2_S2_S2_S2_S2_S2_S2_iS3_S3_S3_S3_S3_S3_iiiS2_S2_S3_S3_S3_S3_S3_S2_S2_S2_iS2_S2_S2_S2_S2_iS2_S2_S2_S2_S2_iiE12s_dummyx_loc[500];
	// demoted variable
	.shared .align 4 .b8 _ZZ30inner_core_impl_kernel_adjointiPKiS0_S0_iifiPKfPfS2_S2_S2_S2_S2_S2_S2_S2_S2_S2_S2_S2_S2_S2_S2_S2_iS3_S3_S3_S3_S3_S3_iiiS2_S2_S3_S3_S3_S3_S3_S2_S2_S2_iS2_S2_S2_S2_S2_iS2_S2_S2_S2_S2_iiE12s_dummyy_loc[500];
	// demoted variable
	.shared .align 4 .b8 _ZZ30inner_core_impl_kernel_adjointiPKiS0_S0_iifiPKfPfS2_S2_S2_S2_S2_S2_S2_S2_S2_S2_S2_S2_S2_S2_S2_S2_iS3_S3_S3_S3_S3_S3_iiiS2_S2_S3_S3_S3_S3_S3_S2_S2_S2_iS2_S2_S2_S2_S2_iS2_S2_S2_S2_S2_iiE12s_dummyz_loc[500];
	// demoted variable
	.shared .align 4 .b8 _ZZ30inner_core_impl_kernel_adjointiPKiS0_S0_iifiPKfPfS2_S2_S2_S2_S2_S2_S2_S2_S2_S2_S2_S2_S2_S2_S2_S2_iS3_S3_S3_S3_S3_S3_iiiS2_S2_S3_S3_S3_S3_S3_S2_S2_S2_iS2_S2_S2_S2_S2_iS2_S2_S2_S2_S2_iiE8s_tempx1[500];
	// demoted variable
	.shared .align 4 .b8 _ZZ30inner_core_impl_kernel_adjointiPKiS0_S0_iifiPKfPfS2_S2_S2_S2_S2_S2_S2_S2_S2_S2_S2_S2_S2_S2_S2_S2_iS3_S3_S3_S3_S3_S3_iiiS2_S2_S3_S3_S3_S3_S3_S2_S2_S2_iS2_S2_S2_S2_S2_iS2_S2_S2_S2_S2_iiE8s_tempx2[500];
	// demoted variable
	.shared .align 4 .b8 _ZZ30inner_core_impl_kernel_adjointiPKiS0_S0_iifiPKfPfS2_S2_S2_S2_S2_S2_S2_S2_S2_S2_S2_S2_S2_S2_S2_S2_iS3_S3_S3_S3_S3_S3_iiiS2_S2_S3_S3_S3_S3_S3_S2_S2_S2_iS2_S2_S2_S2_S2_iS2_S2_S2_S2_S2_iiE8s_tempx3[500];
	// demoted variable
	.shared .align 4 .b8 _ZZ30inner_core_impl_kernel_adjointiPKiS0_S0_iifiPKfPfS2_S2_S2_S2_S2_S2_S2_S2_S2_S2_S2_S2_S2_S2_S2_S2_iS3_S3_S3_S3_S3_S3_iiiS2_S2_S3_S3_S3_S3_S3_S2_S2_S2_iS2_S2_S2_S2_S2_iS2_S2_S2_S2_S2_iiE8s_tempy1[500];
	// demoted variable
	.shared .align 4 .b8 _ZZ30inner_core_impl_kernel_adjointiPKiS0_S0_iifiPKfPfS2_S2_S2_S2_S2_S2_S2_S2_S2_S2_S2_S2_S2_S2_S2_S2_iS3_S3_S3_S3_S3_S3_iiiS2_S2_S3_S3_S3_S3_S3_S2_S2_S2_iS2_S2_S2_S2_S2_iS2_S2_S2_S2_S2_iiE8s_tempy2[500];
	// demoted variable
	.shared .align 4 .b8 _ZZ30inner_core_impl_kernel_adjointiPKiS0_S0_iifiPKfPfS2_S2_S2_S2_S2_S2_S2_S2_S2_S2_S2_S2_S2_S2_S2_S2_iS3_S3_S3_S3_S3_S3_iiiS2_S2_S3_S3_S3_S3_S3_S2_S2_S2_iS2_S2_S2_S2_S2_iS2_S2_S2_S2_S2_iiE8s_tempy3[500];
	// demoted variable
	.shared .align 4 .b8 _ZZ30inner_core_impl_kernel_adjointiPKiS0_S0_iifiPKfPfS2_S2_S2_S2_S2_S2_S2_S2_S2_S2_S2_S2_S2_S2_S2_S2_iS3_S3_S3_S3_S3_S3_iiiS2_S2_S3_S3_S3_S3_S3_S2_S2_S2_iS2_S2_S2_S2_S2_iS2_S2_S2_S2_S2_iiE8s_tempz1[500];
	// demoted variable
	.shared .align 4 .b8 _ZZ30inner_core_impl_kernel_adjointiPKiS0_S0_iifiPKfPfS2_S2_S2_S2_S2_S2_S2_S2_S2_S2_S2_S2_S2_S2_S2_S2_iS3_S3_S3_S3_S3_S3_iiiS2_S2_S3_S3_S3_S3_S3_S2_S2_S2_iS2_S2_S2_S2_S2_iS2_S2_S2_S2_S2_iiE8s_tempz2[500];
	// demoted variable
	.shared .align 4 .b8 _ZZ30inner_core_impl_kernel_adjointiPKiS0_S0_iifiPKfPfS2_S2_S2_S2_S2_S2_S2_S2_S2_S2_S2_S2_S2_S2_S2_S2_iS3_S3_S3_S3_S3_S3_iiiS2_S2_S3_S3_S3_S3_S3_S2_S2_S2_iS2_S2_S2_S2_S2_iS2_S2_S2_S2_S2_iiE8s_tempz3[500];
	// demoted variable
	.shared .align 4 .b8 _ZZ30inner_core_impl_kernel_adjointiPKiS0_S0_iifiPKfPfS2_S2_S2_S2_S2_S2_S2_S2_S2_S2_S2_S2_S2_S2_S2_S2_iS3_S3_S3_S3_S3_S3_iiiS2_S2_S3_S3_S3_S3_S3_S2_S2_S2_iS2_S2_S2_S2_S2_iS2_S2_S2_S2_S2_iiE12sh_hprime_xx[100];
	// demoted variable
	.shared .align 4 .b8 _ZZ30inner_core_impl_kernel_adjointiPKiS0_S0_iifiPKfPfS2_S2_S2_S2_S2_S2_S2_S2_S2_S2_S2_S2_S2_S2_S2_S2_iS3_S3_S3_S3_S3_S3_iiiS2_S2_S3_S3_S3_S3_S3_S2_S2_S2_iS2_S2_S2_S2_S2_iS2_S2_S2_S2_S2_iiE16sh_hprimewgll_xx[100];
	mov.u64 	%SPL, __local_depot0;
	ld.param.u32 	%r56, [_Z30inner_core_impl_kernel_adjointiPKiS0_S0_iifiPKfPfS2_S2_S2_S2_S2_S2_S2_S2_S2_S2_S2_S2_S2_S2_S2_S2_iS3_S3_S3_S3_S3_S3_iiiS2_S2_S3_S3_S3_S3_S3_S2_S2_S2_iS2_S2_S2_S2_S2_iS2_S2_S2_S2_S2_ii_param_0];
	ld.param.u64 	%rd48, [_Z30inner_core_impl_kernel_adjointiPKiS0_S0_iifiPKfPfS2_S2_S2_S2_S2_S2_S2_S2_S2_S2_S2_S2_S2_S2_S2_S2_iS3_S3_S3_S3_S3_S3_iiiS2_S2_S3_S3_S3_S3_S3_S2_S2_S2_iS2_S2_S2_S2_S2_iS2_S2_S2_S2_S2_ii_param_3];
	ld.param.u32 	%r45, [_Z30inner_core_impl_kernel_adjointiPKiS0_S0_iifiPKfPfS2_S2_S2_S2_S2_S2_S2_S2_S2_S2_S2_S2_S2_S2_S2_S2_iS3_S3_S3_S3_S3_S3_iiiS2_S2_S3_S3_S3_S3_S3_S2_S2_S2_iS2_S2_S2_S2_S2_iS2_S2_S2_S2_S2_ii_param_4];
	ld.param.u32 	%r46, [_Z30inner_core_impl_kernel_adjointiPKiS0_S0_iifiPKfPfS2_S2_S2_S2_S2_S2_S2_S2_S2_S2_S2_S2_S2_S2_S2_S2_iS3_S3_S3_S3_S3_S3_iiiS2_S2_S3_S3_S3_S3_S3_S2_S2_S2_iS2_S2_S2_S2_S2_iS2_S2_S2_S2_S2_ii_param_5];
	ld.param.u32 	%r47, [_Z30inner_core_impl_kernel_adjointiPKiS0_S0_iifiPKfPfS2_S2_S2_S2_S2_S2_S2_S2_S2_S2_S2_S2_S2_S2_S2_S2_iS3_S3_S3_S3_S3_S3_iiiS2_S2_S3_S3_S3_S3_S3_S2_S2_S2_iS2_S2_S2_S2_S2_iS2_S2_S2_S2_S2_ii_param_7];
	ld.param.u64 	%rd49, [_Z30inner_core_impl_kernel_adjointiPKiS0_S0_iifiPKfPfS2_S2_S2_S2_S2_S2_S2_S2_S2_S2_S2_S2_S2_S2_S2_S2_iS3_S3_S3_S3_S3_S3_iiiS2_S2_S3_S3_S3_S3_S3_S2_S2_S2_iS2_S2_S2_S2_S2_iS2_S2_S2_S2_S2_ii_param_8];
	ld.param.u64 	%rd76, [_Z30inner_core_impl_kernel_adjointiPKiS0_S0_iifiPKfPfS2_S2_S2_S2_S2_S2_S2_S2_S2_S2_S2_S2_S2_S2_S2_S2_iS3_S3_S3_S3_S3_S3_iiiS2_S2_S3_S3_S3_S3_S3_S2_S2_S2_iS2_S2_S2_S2_S2_iS2_S2_S2_S2_S2_ii_param_9];
	ld.param.u64 	%rd50, [_Z30inner_core_impl_kernel_adjointiPKiS0_S0_iifiPKfPfS2_S2_S2_S2_S2_S2_S2_S2_S2_S2_S2_S2_S2_S2_S2_S2_iS3_S3_S3_S3_S3_S3_iiiS2_S2_S3_S3_S3_S3_S3_S2_S2_S2_iS2_S2_S2_S2_S2_iS2_S2_S2_S2_S2_ii_param_10];
	ld.param.u64 	%rd51, [_Z30inner_core_impl_kernel_adjointiPKiS0_S0_iifiPKfPfS2_S2_S2_S2_S2_S2_S2_S2_S2_S2_S2_S2_S2_S2_S2_S2_iS3_S3_S3_S3_S3_S3_iiiS2_S2_S3_S3_S3_S3_S3_S2_S2_S2_iS2_S2_S2_S2_S2_iS2_S2_S2_S2_S2_ii_param_11];
	ld.param.u64 	%rd56, [_Z30inner_core_impl_kernel_adjointiPKiS0_S0_iifiPKfPfS2_S2_S2_S2_S2_S2_S2_S2_S2_S2_S2_S2_S2_S2_S2_S2_iS3_S3_S3_S3_S3_S3_iiiS2_S2_S3_S3_S3_S3_S3_S2_S2_S2_iS2_S2_S2_S2_S2_iS2_S2_S2_S2_S2_ii_param_16];
	ld.param.u64 	%rd57, [_Z30inner_core_impl_kernel_adjointiPKiS0_S0_iifiPKfPfS2_S2_S2_S2_S2_S2_S2_S2_S2_S2_S2_S2_S2_S2_S2_S2_iS3_S3_S3_S3_S3_S3_iiiS2_S2_S3_S3_S3_S3_S3_S2_S2_S2_iS2_S2_S2_S2_S2_iS2_S2_S2_S2_S2_ii_param_17];
	ld.param.u64 	%rd58, [_Z30inner_core_impl_kernel_adjointiPKiS0_S0_iifiPKfPfS2_S2_S2_S2_S2_S2_S2_S2_S2_S2_S2_S2_S2_S2_S2_S2_iS3_S3_S3_S3_S3_S3_iiiS2_S2_S3_S3_S3_S3_S3_S2_S2_S2_iS2_S2_S2_S2_S2_iS2_S2_S2_S2_S2_ii_param_18];
	ld.param.u64 	%rd59, [_Z30inner_core_impl_kernel_adjointiPKiS0_S0_iifiPKfPfS2_S2_S2_S2_S2_S2_S2_S2_S2_S2_S2_S2_S2_S2_S2_S2_iS3_S3_S3_S3_S3_S3_iiiS2_S2_S3_S3_S3_S3_S3_S2_S2_S2_iS2_S2_S2_S2_S2_iS2_S2_S2_S2_S2_ii_param_19];
	ld.param.u64 	%rd60, [_Z30inner_core_impl_kernel_adjointiPKiS0_S0_iifiPKfPfS2_S2_S2_S2_S2_S2_S2_S2_S2_S2_S2_S2_S2_S2_S2_S2_iS3_S3_S3_S3_S3_S3_iiiS2_S2_S3_S3_S3_S3_S3_S2_S2_S2_iS2_S2_S2_S2_S2_iS2_S2_S2_S2_S2_ii_param_20];
	ld.param.u64 	%rd61, [_Z30inner_core_impl_kernel_adjointiPKiS0_S0_iifiPKfPfS2_S2_S2_S2_S2_S2_S2_S2_S2_S2_S2_S2_S2_S2_S2_S2_iS3_S3_S3_S3_S3_S3_iiiS2_S2_S3_S3_S3_S3_S3_S2_S2_S2_iS2_S2_S2_S2_S2_iS2_S2_S2_S2_S2_ii_param_21];
	ld.param.u64 	%rd77, [_Z30inner_core_impl_kernel_adjointiPKiS0_S0_iifiPKfPfS2_S2_S2_S2_S2_S2_S2_S2_S2_S2_S2_S2_S2_S2_S2_S2_iS3_S3_S3_S3_S3_S3_iiiS2_S2_S3_S3_S3_S3_S3_S2_S2_S2_iS2_S2_S2_S2_S2_iS2_S2_S2_S2_S2_ii_param_25];
	ld.param.u32 	%r48, [_Z30inner_core_impl_kernel_adjointiPKiS0_S0_iifiPKfPfS2_S2_S2_S2_S2_S2_S2_S2_S2_S2_S2_S2_S2_S2_S2_S2_iS3_S3_S3_S3_S3_S3_iiiS2_S2_S3_S3_S3_S3_S3_S2_S2_S2_iS2_S2_S2_S2_S2_iS2_S2_S2_S2_S2_ii_param_26];
	ld.param.u64 	%rd78, [_Z30inner_core_impl_kernel_adjointiPKiS0_S0_iifiPKfPfS2_S2_S2_S2_S2_S2_S2_S2_S2_S2_S2_S2_S2_S2_S2_S2_iS3_S3_S3_S3_S3_S3_iiiS2_S2_S3_S3_S3_S3_S3_S2_S2_S2_iS2_S2_S2_S2_S2_iS2_S2_S2_S2_S2_ii_param_27];
	ld.param.u64 	%rd79, [_Z30inner_core_impl_kernel_adjointiPKiS0_S0_iifiPKfPfS2_S2_S2_S2_S2_S2_S2_S2_S2_S2_S2_S2_S2_S2_S2_S2_iS3_S3_S3_S3_S3_S3_iiiS2_S2_S3_S3_S3_S3_S3_S2_S2_S2_iS2_S2_S2_S2_S2_iS2_S2_S2_S2_S2_ii_param_28];
	ld.param.u64 	%rd80, [_Z30inner_core_impl_kernel_adjointiPKiS0_S0_iifiPKfPfS2_S2_S2_S2_S2_S2_S2_S2_S2_S2_S2_S2_S2_S2_S2_S2_iS3_S3_S3_S3_S3_S3_iiiS2_S2_S3_S3_S3_S3_S3_S2_S2_S2_iS2_S2_S2_S2_S2_iS2_S2_S2_S2_S2_ii_param_29];
	ld.param.u64 	%rd81, [_Z30inner_core_impl_kernel_adjointiPKiS0_S0_iifiPKfPfS2_S2_S2_S2_S2_S2_S2_S2_S2_S2_S2_S2_S2_S2_S2_S2_iS3_S3_S3_S3_S3_S3_iiiS2_S2_S3_S3_S3_S3_S3_S2_S2_S2_iS2_S2_S2_S2_S2_iS2_S2_S2_S2_S2_ii_param_30];
	ld.param.u64 	%rd82, [_Z30inner_core_impl_kernel_adjointiPKiS0_S0_iifiPKfPfS2_S2_S2_S2_S2_S2_S2_S2_S2_S2_S2_S2_S2_S2_S2_S2_iS3_S3_S3_S3_S3_S3_iiiS2_S2_S3_S3_S3_S3_S3_S2_S2_S2_iS2_S2_S2_S2_S2_iS2_S2_S2_S2_S2_ii_param_31];
	ld.param.u64 	%rd83, [_Z30inner_core_impl_kernel_adjointiPKiS0_S0_iifiPKfPfS2_S2_S2_S2_S2_S2_S2_S2_S2_S2_S2_S2_S2_S2_S2_S2_iS3_S3_S3_S3_S3_S3_iiiS2_S2_S3_S3_S3_S3_S3_S2_S2_S2_iS2_S2_S2_S2_S2_iS2_S2_S2_S2_S2_ii_param_32];
	ld.param.u32 	%r51, [_Z30inner_core_impl_kernel_adjointiPKiS0_S0_iifiPKfPfS2_S2_S2_S2_S2_S2_S2_S2_S2_S2_S2_S2_S2_S2_S2_S2_iS3_S3_S3_S3_S3_S3_iiiS2_S2_S3_S3_S3_S3_S3_S2_S2_S2_iS2_S2_S2_S2_S2_iS2_S2_S2_S2_S2_ii_param_35];
	ld.param.u64 	%rd84, [_Z30inner_core_impl_kernel_adjointiPKiS0_S0_iifiPKfPfS2_S2_S2_S2_S2_S2_S2_S2_S2_S2_S2_S2_S2_S2_S2_S2_iS3_S3_S3_S3_S3_S3_iiiS2_S2_S3_S3_S3_S3_S3_S2_S2_S2_iS2_S2_S2_S2_S2_iS2_S2_S2_S2_S2_ii_param_36];
	ld.param.u64 	%rd65, [_Z30inner_core_impl_kernel_adjointiPKiS0_S0_iifiPKfPfS2_S2_S2_S2_S2_S2_S2_S2_S2_S2_S2_S2_S2_S2_S2_S2_iS3_S3_S3_S3_S3_S3_iiiS2_S2_S3_S3_S3_S3_S3_S2_S2_S2_iS2_S2_S2_S2_S2_iS2_S2_S2_S2_S2_ii_param_37];
	ld.param.u64 	%rd85, [_Z30inner_core_impl_kernel_adjointiPKiS0_S0_iifiPKfPfS2_S2_S2_S2_S2_S2_S2_S2_S2_S2_S2_S2_S2_S2_S2_S2_iS3_S3_S3_S3_S3_S3_iiiS2_S2_S3_S3_S3_S3_S3_S2_S2_S2_iS2_S2_S2_S2_S2_iS2_S2_S2_S2_S2_ii_param_38];
	ld.param.u64 	%rd86, [_Z30inner_core_impl_kernel_adjointiPKiS0_S0_iifiPKfPfS2_S2_S2_S2_S2_S2_S2_S2_S2_S2_S2_S2_S2_S2_S2_S2_iS3_S3_S3_S3_S3_S3_iiiS2_S2_S3_S3_S3_S3_S3_S2_S2_S2_iS2_S2_S2_S2_S2_iS2_S2_S2_S2_S2_ii_param_39];
	ld.param.u64 	%rd87, [_Z30inner_core_impl_kernel_adjointiPKiS0_S0_iifiPKfPfS2_S2_S2_S2_S2_S2_S2_S2_S2_S2_S2_S2_S2_S2_S2_S2_iS3_S3_S3_S3_S3_S3_iiiS2_S2_S3_S3_S3_S3_S3_S2_S2_S2_iS2_S2_S2_S2_S2_iS2_S2_S2_S2_S2_ii_param_40];
	ld.param.u64 	%rd88, [_Z30inner_core_impl_kernel_adjointiPKiS0_S0_iifiPKfPfS2_S2_S2_S2_S2_S2_S2_S2_S2_S2_S2_S2_S2_S2_S2_S2_iS3_S3_S3_S3_S3_S3_iiiS2_S2_S3_S3_S3_S3_S3_S2_S2_S2_iS2_S2_S2_S2_S2_iS2_S2_S2_S2_S2_ii_param_41];
	ld.param.u64 	%rd89, [_Z30inner_core_impl_kernel_adjointiPKiS0_S0_iifiPKfPfS2_S2_S2_S2_S2_S2_S2_S2_S2_S2_S2_S2_S2_S2_S2_S2_iS3_S3_S3_S3_S3_S3_iiiS2_S2_S3_S3_S3_S3_S3_S2_S2_S2_iS2_S2_S2_S2_S2_iS2_S2_S2_S2_S2_ii_param_42];
	ld.param.u64 	%rd90, [_Z30inner_core_impl_kernel_adjointiPKiS0_S0_iifiPKfPfS2_S2_S2_S2_S2_S2_S2_S2_S2_S2_S2_S2_S2_S2_S2_S2_iS3_S3_S3_S3_S3_S3_iiiS2_S2_S3_S3_S3_S3_S3_S2_S2_S2_iS2_S2_S2_S2_S2_iS2_S2_S2_S2_S2_ii_param_43];
	ld.param.u64 	%rd91, [_Z30inner_core_impl_kernel_adjointiPKiS0_S0_iifiPKfPfS2_S2_S2_S2_S2_S2_S2_S2_S2_S2_S2_S2_S2_S2_S2_S2_iS3_S3_S3_S3_S3_S3_iiiS2_S2_S3_S3_S3_S3_S3_S2_S2_S2_iS2_S2_S2_S2_S2_iS2_S2_S2_S2_S2_ii_param_44];
	ld.param.u64 	%rd92, [_Z30inner_core_impl_kernel_adjointiPKiS0_S0_iifiPKfPfS2_S2_S2_S2_S2_S2_S2_S2_S2_S2_S2_S2_S2_S2_S2_S2_iS3_S3_S3_S3_S3_S3_iiiS2_S2_S3_S3_S3_S3_S3_S2_S2_S2_iS2_S2_S2_S2_S2_iS2_S2_S2_S2_S2_ii_param_45];
	ld.param.u64 	%rd67, [_Z30inner_core_impl_kernel_adjointiPKiS0_S0_iifiPKfPfS2_S2_S2_S2_S2_S2_S2_S2_S2_S2_S2_S2_S2_S2_S2_S2_iS3_S3_S3_S3_S3_S3_iiiS2_S2_S3_S3_S3_S3_S3_S2_S2_S2_iS2_S2_S2_S2_S2_iS2_S2_S2_S2_S2_ii_param_48];
	ld.param.u64 	%rd68, [_Z30inner_core_impl_kernel_adjointiPKiS0_S0_iifiPKfPfS2_S2_S2_S2_S2_S2_S2_S2_S2_S2_S2_S2_S2_S2_S2_S2_iS3_S3_S3_S3_S3_S3_iiiS2_S2_S3_S3_S3_S3_S3_S2_S2_S2_iS2_S2_S2_S2_S2_iS2_S2_S2_S2_S2_ii_param_49];
	ld.param.u64 	%rd69, [_Z30inner_core_impl_kernel_adjointiPKiS0_S0_iifiPKfPfS2_S2_S2_S2_S2_S2_S2_S2_S2_S2_S2_S2_S2_S2_S2_S2_iS3_S3_S3_S3_S3_S3_iiiS2_S2_S3_S3_S3_S3_S3_S2_S2_S2_iS2_S2_S2_S2_S2_iS2_S2_S2_S2_S2_ii_param_50];
	ld.param.u64 	%rd70, [_Z30inner_core_impl_kernel_adjointiPKiS0_S0_iifiPKfPfS2_S2_S2_S2_S2_S2_S2_S2_S2_S2_S2_S2_S2_S2_S2_S2_iS3_S3_S3_S3_S3_S3_iiiS2_S2_S3_S3_S3_S3_S3_S2_S2_S2_iS2_S2_S2_S2_S2_iS2_S2_S2_S2_S2_ii_param_51];
	ld.param.u32 	%r53, [_Z30inner_core_impl_kernel_adjointiPKiS0_S0_iifiPKfPfS2_S2_S2_S2_S2_S2_S2_S2_S2_S2_S2_S2_S2_S2_S2_S2_iS3_S3_S3_S3_S3_S3_iiiS2_S2_S3_S3_S3_S3_S3_S2_S2_S2_iS2_S2_S2_S2_S2_iS2_S2_S2_S2_S2_ii_param_52];
	ld.param.u64 	%rd71, [_Z30inner_core_impl_kernel_adjointiPKiS0_S0_iifiPKfPfS2_S2_S2_S2_S2_S2_S2_S2_S2_S2_S2_S2_S2_S2_S2_S2_iS3_S3_S3_S3_S3_S3_iiiS2_S2_S3_S3_S3_S3_S3_S2_S2_S2_iS2_S2_S2_S2_S2_iS2_S2_S2_S2_S2_ii_param_53];
	ld.param.u32 	%r54, [_Z30inner_core_impl_kernel_adjointiPKiS0_S0_iifiPKfPfS2_S2_S2_S2_S2_S2_S2_S2_S2_S2_S2_S2_S2_S2_S2_S2_iS3_S3_S3_S3_S3_S3_iiiS2_S2_S3_S3_S3_S3_S3_S2_S2_S2_iS2_S2_S2_S2_S2_iS2_S2_S2_S2_S2_ii_param_58];
	ld.param.u32 	%r55, [_Z30inner_core_impl_kernel_adjointiPKiS0_S0_iifiPKfPfS2_S2_S2_S2_S2_S2_S2_S2_S2_S2_S2_S2_S2_S2_S2_S2_iS3_S3_S3_S3_S3_S3_iiiS2_S2_S3_S3_S3_S3_S3_S2_S2_S2_iS2_S2_S2_S2_S2_iS2_S2_S2_S2_S2_ii_param_59];
	cvta.to.global.u64 	%rd1, %rd89;
	cvta.to.global.u64 	%rd2, %rd88;
	cvta.to.global.u64 	%rd3, %rd87;
	cvta.to.global.u64 	%rd4, %rd86;
	cvta.to.global.u64 	%rd5, %rd85;
	cvta.to.global.u64 	%rd6, %rd92;
	cvta.to.global.u64 	%rd7, %rd91;
	cvta.to.global.u64 	%rd8, %rd90;
	cvta.to.global.u64 	%rd9, %rd82;
	cvta.to.global.u64 	%rd10, %rd81;
	cvta.to.global.u64 	%rd11, %rd80;
	cvta.to.global.u64 	%rd12, %rd79;
	cvta.to.global.u64 	%rd13, %rd78;
	cvta.to.global.u64 	%rd14, %rd76;
	cvta.to.global.u64 	%rd15, %rd84;
	cvta.to.global.u64 	%rd16, %rd77;
	cvta.to.global.u64 	%rd17, %rd83;
	add.u64 	%rd18, %SPL, 0;
	mov.u32 	%r57, %ctaid.y;
	mov.u32 	%r58, %nctaid.x;
	mov.u32 	%r59, %ctaid.x;
	mad.lo.s32 	%r226, %r57, %r58, %r59;
	setp.ge.s32 	%p3, %r226, %r56;
	@%p3 bra 	$L__BB0_62;
	mov.u32 	%r2, %tid.x;
	setp.gt.u32 	%p5, %r2, 124;
	shl.b32 	%r61, %r2, 2;
	mov.u32 	%r62, _ZZ30inner_core_impl_kernel_adjointiPKiS0_S0_iifiPKfPfS2_S2_S2_S2_S2_S2_S2_S2_S2_S2_S2_S2_S2_S2_S2_S2_iS3_S3_S3_S3_S3_S3_iiiS2_S2_S3_S3_S3_S3_S3_S2_S2_S2_iS2_S2_S2_S2_S2_iS2_S2_S2_S2_S2_iiE12s_dummyx_loc;
	add.s32 	%r3, %r62, %r61;
	mov.u32 	%r63, _ZZ30inner_core_impl_kernel_adjointiPKiS0_S0_iifiPKfPfS2_S2_S2_S2_S2_S2_S2_S2_S2_S2_S2_S2_S2_S2_S2_S2_iS3_S3_S3_S3_S3_S3_iiiS2_S2_S3_S3_S3_S3_S3_S2_S2_S2_iS2_S2_S2_S2_S2_iS2_S2_S2_S2_S2_iiE12s_dummyy_loc;
	add.s32 	%r4, %r63, %r61;
	mov.u32 	%r64, _ZZ30inner_core_impl_kernel_adjointiPKiS0_S0_iifiPKfPfS2_S2_S2_S2_S2_S2_S2_S2_S2_S2_S2_S2_S2_S2_S2_S2_iS3_S3_S3_S3_S3_S3_iiiS2_S2_S3_S3_S3_S3_S3_S2_S2_S2_iS2_S2_S2_S2_S2_iS2_S2_S2_S2_S2_iiE12s_dummyz_loc;
	add.s32 	%r5, %r64, %r61;
	mov.pred 	%p50, 0;
	@%p5 bra 	$L__BB0_8;
	setp.ne.s32 	%p6, %r47, 0;
	@%p6 bra 	$L__BB0_4;
	add.s32 	%r65, %r46, -1;
	mad.lo.s32 	%r66, %r65, %r45, %r226;
	cvta.to.global.u64 	%rd94, %rd48;
	mul.wide.s32 	%rd95, %r66, 4;
	add.s64 	%rd96, %rd94, %rd95;
	ld.global.u32 	%r67, [%rd96];
	add.s32 	%r226, %r67, -1;
$L__BB0_4:
	ld.param.u64 	%rd217, [_Z30inner_core_impl_kernel_adjointiPKiS0_S0_iifiPKfPfS2_S2_S2_S2_S2_S2_S2_S2_S2_S2_S2_S2_S2_S2_S2_S2_iS3_S3_S3_S3_S3_S3_iiiS2_S2_S3_S3_S3_S3_S3_S2_S2_S2_iS2_S2_S2_S2_S2_iS2_S2_S2_S2_S2_ii_param_2];
	cvta.to.global.u64 	%rd97, %rd217;
	mul.wide.s32 	%rd98, %r226, 4;
	add.s64 	%rd99, %rd97, %rd98;
	ld.global.u32 	%r69, [%rd99];
	setp.ne.s32 	%p50, %r69, 11;
	setp.eq.s32 	%p7, %r69, 11;
	@%p7 bra 	$L__BB0_6;
	ld.param.u64 	%rd216, [_Z30inner_core_impl_kernel_adjointiPKiS0_S0_iifiPKfPfS2_S2_S2_S2_S2_S2_S2_S2_S2_S2_S2_S2_S2_S2_S2_S2_iS3_S3_S3_S3_S3_S3_iiiS2_S2_S3_S3_S3_S3_S3_S2_S2_S2_iS2_S2_S2_S2_S2_iS2_S2_S2_S2_S2_ii_param_1];
	mad.lo.s32 	%r70, %r226, 125, %r2;
	cvta.to.global.u64 	%rd100, %rd216;
	mul.wide.s32 	%rd101, %r70, 4;
	add.s64 	%rd102, %rd100, %rd101;
	ld.global.u32 	%r71, [%rd102];
	mad.lo.s32 	%r11, %r71, 3, -3;
	cvta.to.global.u64 	%rd103, %rd49;
	mul.wide.s32 	%rd104, %r11, 4;
	add.s64 	%rd105, %rd103, %rd104;
	ld.global.nc.f32 	%f137, [%rd105];
	st.shared.f32 	[%r3], %f137;
	ld.global.nc.f32 	%f138, [%rd105+4];
	st.shared.f32 	[%r4], %f138;
	ld.global.nc.f32 	%f139, [%rd105+8];
	st.shared.f32 	[%r5], %f139;
$L__BB0_6:
	setp.gt.u32 	%p8, %r2, 24;
	@%p8 bra 	$L__BB0_8;
	cvta.to.global.u64 	%rd106, %rd59;
	mul.wide.u32 	%rd107, %r2, 4;
	add.s64 	%rd108, %rd106, %rd107;
	ld.global.nc.f32 	%f140, [%rd108];
	shl.b32 	%r72, %r2, 2;
	mov.u32 	%r73, _ZZ30inner_core_impl_kernel_adjointiPKiS0_S0_iifiPKfPfS2_S2_S2_S2_S2_S2_S2_S2_S2_S2_S2_S2_S2_S2_S2_S2_iS3_S3_S3_S3_S3_S3_iiiS2_S2_S3_S3_S3_S3_S3_S2_S2_S2_iS2_S2_S2_S2_S2_iS2_S2_S2_S2_S2_iiE12sh_hprime_xx;
	add.s32 	%r74, %r73, %r72;
	st.shared.f32 	[%r74], %f140;
	cvta.to.global.u64 	%rd109, %rd60;
	add.s64 	%rd110, %rd109, %rd107;
	ld.global.nc.f32 	%f141, [%rd110];
	mov.u32 	%r75, _ZZ30inner_core_impl_kernel_adjointiPKiS0_S0_iifiPKfPfS2_S2_S2_S2_S2_S2_S2_S2_S2_S2_S2_S2_S2_S2_S2_S2_iS3_S3_S3_S3_S3_S3_iiiS2_S2_S3_S3_S3_S3_S3_S2_S2_S2_iS2_S2_S2_S2_S2_iS2_S2_S2_S2_S2_iiE16sh_hprimewgll_xx;
	add.s32 	%r76, %r75, %r72;
	st.shared.f32 	[%r76], %f141;
$L__BB0_8:
	bar.sync 	0;
	cvt.u16.u32 	%rs1, %r2;
	mul.hi.u16 	%rs2, %rs1, 2622;
	cvt.u32.u16 	%r12, %rs2;
	mad.lo.s32 	%r77, %r12, -25, %r2;
	cvt.u16.u32 	%rs3, %r77;
	mul.hi.s16 	%rs4, %rs3, 26215;
	shr.u16 	%rs5, %rs4, 15;
	shr.s16 	%rs6, %rs4, 1;
	add.s16 	%rs7, %rs6, %rs5;
	cvt.s32.s16 	%r13, %rs7;
	mul.wide.s16 	%r78, %rs7, -5;
	add.s32 	%r14, %r78, %r77;
	not.pred 	%p9, %p50;
	@%p9 bra 	$L__BB0_43;
	ld.param.u64 	%rd221, [_Z30inner_core_impl_kernel_adjointiPKiS0_S0_iifiPKfPfS2_S2_S2_S2_S2_S2_S2_S2_S2_S2_S2_S2_S2_S2_S2_S2_iS3_S3_S3_S3_S3_S3_iiiS2_S2_S3_S3_S3_S3_S3_S2_S2_S2_iS2_S2_S2_S2_S2_iS2_S2_S2_S2_S2_ii_param_15];
	ld.param.u64 	%rd220, [_Z30inner_core_impl_kernel_adjointiPKiS0_S0_iifiPKfPfS2_S2_S2_S2_S2_S2_S2_S2_S2_S2_S2_S2_S2_S2_S2_S2_iS3_S3_S3_S3_S3_S3_iiiS2_S2_S3_S3_S3_S3_S3_S2_S2_S2_iS2_S2_S2_S2_S2_iS2_S2_S2_S2_S2_ii_param_14];
	ld.param.u64 	%rd219, [_Z30inner_core_impl_kernel_adjointiPKiS0_S0_iifiPKfPfS2_S2_S2_S2_S2_S2_S2_S2_S2_S2_S2_S2_S2_S2_S2_S2_iS3_S3_S3_S3_S3_S3_iiiS2_S2_S3_S3_S3_S3_S3_S2_S2_S2_iS2_S2_S2_S2_S2_iS2_S2_S2_S2_S2_ii_param_13];
	ld.param.u64 	%rd218, [_Z30inner_core_impl_kernel_adjointiPKiS0_S0_iifiPKfPfS2_S2_S2_S2_S2_S2_S2_S2_S2_S2_S2_S2_S2_S2_S2_S2_iS3_S3_S3_S3_S3_S3_iiiS2_S2_S3_S3_S3_S3_S3_S2_S2_S2_iS2_S2_S2_S2_S2_iS2_S2_S2_S2_S2_ii_param_12];
	mul.lo.s32 	%r79, %r12, 25;
	mul.lo.s32 	%r80, %r13, 5;
	add.s32 	%r81, %r80, %r79;
	add.s32 	%r82, %r14, %r79;
	add.s32 	%r83, %r14, %r80;
	shl.b32 	%r84, %r14, 2;
	mov.u32 	%r85, _ZZ30inner_core_impl_kernel_adjointiPKiS0_S0_iifiPKfPfS2_S2_S2_S2_S2_S2_S2_S2_S2_S2_S2_S2_S2_S2_S2_S2_iS3_S3_S3_S3_S3_S3_iiiS2_S2_S3_S3_S3_S3_S3_S2_S2_S2_iS2_S2_S2_S2_S2_iS2_S2_S2_S2_S2_iiE12sh_hprime_xx;
	add.s32 	%r86, %r85, %r84;
	ld.shared.f32 	%f144, [%r86];
	shl.b32 	%r87, %r81, 2;
	mov.u32 	%r88, _ZZ30inner_core_impl_kernel_adjointiPKiS0_S0_iifiPKfPfS2_S2_S2_S2_S2_S2_S2_S2_S2_S2_S2_S2_S2_S2_S2_S2_iS3_S3_S3_S3_S3_S3_iiiS2_S2_S3_S3_S3_S3_S3_S2_S2_S2_iS2_S2_S2_S2_S2_iS2_S2_S2_S2_S2_iiE12s_dummyx_loc;
	add.s32 	%r89, %r88, %r87;
	ld.shared.f32 	%f145, [%r89];
	fma.rn.f32 	%f146, %f144, %f145, 0f00000000;
	mov.u32 	%r90, _ZZ30inner_core_impl_kernel_adjointiPKiS0_S0_iifiPKfPfS2_S2_S2_S2_S2_S2_S2_S2_S2_S2_S2_S2_S2_S2_S2_S2_iS3_S3_S3_S3_S3_S3_iiiS2_S2_S3_S3_S3_S3_S3_S2_S2_S2_iS2_S2_S2_S2_S2_iS2_S2_S2_S2_S2_iiE12s_dummyy_loc;
	add.s32 	%r91, %r90, %r87;
	ld.shared.f32 	%f147, [%r91];
	fma.rn.f32 	%f148, %f144, %f147, 0f00000000;
	mov.u32 	%r92, _ZZ30inner_core_impl_kernel_adjointiPKiS0_S0_iifiPKfPfS2_S2_S2_S2_S2_S2_S2_S2_S2_S2_S2_S2_S2_S2_S2_S2_iS3_S3_S3_S3_S3_S3_iiiS2_S2_S3_S3_S3_S3_S3_S2_S2_S2_iS2_S2_S2_S2_S2_iS2_S2_S2_S2_S2_iiE12s_dummyz_loc;
	add.s32 	%r93, %r92, %r87;
	ld.shared.f32 	%f149, [%r93];
	fma.rn.f32 	%f150, %f144, %f149, 0f00000000;
	shl.b32 	%r94, %r13, 2;
	add.s32 	%r95, %r85, %r94;
	ld.shared.f32 	%f151, [%r95];
	shl.b32 	%r96, %r82, 2;
	add.s32 	%r97, %r88, %r96;
	ld.shared.f32 	%f152, [%r97];
	fma.rn.f32 	%f153, %f151, %f152, 0f00000000;
	add.s32 	%r98, %r90, %r96;
	ld.shared.f32 	%f154, [%r98];
	fma.rn.f32 	%f155, %f151, %f154, 0f00000000;
	add.s32 	%r99, %r92, %r96;
	ld.shared.f32 	%f156, [%r99];
	fma.rn.f32 	%f157, %f151, %f156, 0f00000000;
	shl.b32 	%r100, %r12, 2;
	add.s32 	%r101, %r85, %r100;
	ld.shared.f32 	%f158, [%r101];
	shl.b32 	%r102, %r83, 2;
	add.s32 	%r103, %r88, %r102;
	ld.shared.f32 	%f159, [%r103];
	fma.rn.f32 	%f160, %f158, %f159, 0f00000000;
	add.s32 	%r104, %r90, %r102;
	ld.shared.f32 	%f161, [%r104];
	fma.rn.f32 	%f162, %f158, %f161, 0f00000000;
	add.s32 	%r105, %r92, %r102;
	ld.shared.f32 	%f163, [%r105];
	fma.rn.f32 	%f164, %f158, %f163, 0f00000000;
	ld.shared.f32 	%f165, [%r86+20];
	ld.shared.f32 	%f166, [%r89+4];
	fma.rn.f32 	%f167, %f165, %f166, %f146;
	ld.shared.f32 	%f168, [%r91+4];
	fma.rn.f32 	%f169, %f165, %f168, %f148;
	ld.shared.f32 	%f170, [%r93+4];
	fma.rn.f32 	%f171, %f165, %f170, %f150;
	ld.shared.f32 	%f172, [%r95+20];
	ld.shared.f32 	%f173, [%r97+20];
	fma.rn.f32 	%f174, %f172, %f173, %f153;
	ld.shared.f32 	%f175, [%r98+20];
	fma.rn.f32 	%f176, %f172, %f175, %f155;
	ld.shared.f32 	%f177, [%r99+20];
	fma.rn.f32 	%f178, %f172, %f177, %f157;
	ld.shared.f32 	%f179, [%r101+20];
	ld.shared.f32 	%f180, [%r103+100];
	fma.rn.f32 	%f181, %f179, %f180, %f160;
	ld.shared.f32 	%f182, [%r104+100];
	fma.rn.f32 	%f183, %f179, %f182, %f162;
	ld.shared.f32 	%f184, [%r105+100];
	fma.rn.f32 	%f185, %f179, %f184, %f164;
	ld.shared.f32 	%f186, [%r86+40];
	ld.shared.f32 	%f187, [%r89+8];
	fma.rn.f32 	%f188, %f186, %f187, %f167;
	ld.shared.f32 	%f189, [%r91+8];
	fma.rn.f32 	%f190, %f186, %f189, %f169;
	ld.shared.f32 	%f191, [%r93+8];
	fma.rn.f32 	%f192, %f186, %f191, %f171;
	ld.shared.f32 	%f193, [%r95+40];
	ld.shared.f32 	%f194, [%r97+40];
	fma.rn.f32 	%f195, %f193, %f194, %f174;
	ld.shared.f32 	%f196, [%r98+40];
	fma.rn.f32 	%f197, %f193, %f196, %f176;
	ld.shared.f32 	%f198, [%r99+40];
	fma.rn.f32 	%f199, %f193, %f198, %f178;
	ld.shared.f32 	%f200, [%r101+40];
	ld.shared.f32 	%f201, [%r103+200];
	fma.rn.f32 	%f202, %f200, %f201, %f181;
	ld.shared.f32 	%f203, [%r104+200];
	fma.rn.f32 	%f204, %f200, %f203, %f183;
	ld.shared.f32 	%f205, [%r105+200];
	fma.rn.f32 	%f206, %f200, %f205, %f185;
	ld.shared.f32 	%f207, [%r86+60];
	ld.shared.f32 	%f208, [%r89+12];
	fma.rn.f32 	%f209, %f207, %f208, %f188;
	ld.shared.f32 	%f210, [%r91+12];
	fma.rn.f32 	%f211, %f207, %f210, %f190;
	ld.shared.f32 	%f212, [%r93+12];
	fma.rn.f32 	%f213, %f207, %f212, %f192;
	ld.shared.f32 	%f214, [%r95+60];
	ld.shared.f32 	%f215, [%r97+60];
	fma.rn.f32 	%f216, %f214, %f215, %f195;
	ld.shared.f32 	%f217, [%r98+60];
	fma.rn.f32 	%f218, %f214, %f217, %f197;
	ld.shared.f32 	%f219, [%r99+60];
	fma.rn.f32 	%f220, %f214, %f219, %f199;
	ld.shared.f32 	%f221, [%r101+60];
	ld.shared.f32 	%f222, [%r103+300];
	fma.rn.f32 	%f223, %f221, %f222, %f202;
	ld.shared.f32 	%f224, [%r104+300];
	fma.rn.f32 	%f225, %f221, %f224, %f204;
	ld.shared.f32 	%f226, [%r105+300];
	fma.rn.f32 	%f227, %f221, %f226, %f206;
	ld.shared.f32 	%f228, [%r86+80];
	ld.shared.f32 	%f229, [%r89+16];
	fma.rn.f32 	%f230, %f228, %f229, %f209;
	ld.shared.f32 	%f231, [%r91+16];
	fma.rn.f32 	%f232, %f228, %f231, %f211;
	ld.shared.f32 	%f233, [%r93+16];
	fma.rn.f32 	%f234, %f228, %f233, %f213;
	ld.shared.f32 	%f235, [%r95+80];
	ld.shared.f32 	%f236, [%r97+80];
	fma.rn.f32 	%f237, %f235, %f236, %f216;
	ld.shared.f32 	%f238, [%r98+80];
	fma.rn.f32 	%f239, %f235, %f238, %f218;
	ld.shared.f32 	%f240, [%r99+80];
	fma.rn.f32 	%f241, %f235, %f240, %f220;
	ld.shared.f32 	%f242, [%r101+80];
	ld.shared.f32 	%f243, [%r103+400];
	fma.rn.f32 	%f244, %f242, %f243, %f223;
	ld.shared.f32 	%f245, [%r104+400];
	fma.rn.f32 	%f246, %f242, %f245, %f225;
	ld.shared.f32 	%f247, [%r105+400];
	fma.rn.f32 	%f248, %f242, %f247, %f227;
	shl.b32 	%r106, %r226, 7;
	add.s32 	%r15, %r106, %r2;
	cvta.to.global.u64 	%rd111, %rd50;
	mul.wide.s32 	%rd112, %r15, 4;
	add.s64 	%rd113, %rd111, %rd112;
	ld.global.nc.f32 	%f1, [%rd113];
	cvta.to.global.u64 	%rd114, %rd219;
	add.s64 	%rd115, %rd114, %rd112;
	ld.global.nc.f32 	%f2, [%rd115];
	cvta.to.global.u64 	%rd116, %rd56;
	add.s64 	%rd117, %rd116, %rd112;
	ld.global.nc.f32 	%f3, [%rd117];
	cvta.to.global.u64 	%rd118, %rd51;
	add.s64 	%rd119, %rd118, %rd112;
	ld.global.nc.f32 	%f4, [%rd119];
	cvta.to.global.u64 	%rd120, %rd220;
	add.s64 	%rd121, %rd120, %rd112;
	ld.global.nc.f32 	%f5, [%rd121];
	cvta.to.global.u64 	%rd122, %rd57;
	add.s64 	%rd123, %rd122, %rd112;
	ld.global.nc.f32 	%f6, [%rd123];
	cvta.to.global.u64 	%rd124, %rd218;
	add.s64 	%rd125, %rd124, %rd112;
	ld.global.nc.f32 	%f7, [%rd125];
	cvta.to.global.u64 	%rd126, %rd221;
	add.s64 	%rd127, %rd126, %rd112;
	ld.global.nc.f32 	%f8, [%rd127];
	cvta.to.global.u64 	%rd128, %rd58;
	add.s64 	%rd129, %rd128, %rd112;
	ld.global.nc.f32 	%f9, [%rd129];
	mul.f32 	%f249, %f237, %f2;
	fma.rn.f32 	%f250, %f230, %f1, %f249;
	fma.rn.f32 	%f10, %f244, %f3, %f250;
	mul.f32 	%f251, %f237, %f5;
	fma.rn.f32 	%f252, %f230, %f4, %f251;
	fma.rn.f32 	%f253, %f244, %f6, %f252;
	mul.f32 	%f254, %f237, %f8;
	fma.rn.f32 	%f255, %f230, %f7, %f254;
	fma.rn.f32 	%f256, %f244, %f9, %f255;
	mul.f32 	%f257, %f239, %f2;
	fma.rn.f32 	%f258, %f232, %f1, %f257;
	fma.rn.f32 	%f259, %f246, %f3, %f258;
	mul.f32 	%f260, %f239, %f5;
	fma.rn.f32 	%f261, %f232, %f4, %f260;
	fma.rn.f32 	%f11, %f246, %f6, %f261;
	mul.f32 	%f262, %f239, %f8;
	fma.rn.f32 	%f263, %f232, %f7, %f262;
	fma.rn.f32 	%f264, %f246, %f9, %f263;
	mul.f32 	%f265, %f241, %f2;
	fma.rn.f32 	%f266, %f234, %f1, %f265;
	fma.rn.f32 	%f267, %f248, %f3, %f266;
	mul.f32 	%f268, %f241, %f5;
	fma.rn.f32 	%f269, %f234, %f4, %f268;
	fma.rn.f32 	%f270, %f248, %f6, %f269;
	mul.f32 	%f271, %f241, %f8;
	fma.rn.f32 	%f272, %f234, %f7, %f271;
	fma.rn.f32 	%f12, %f248, %f9, %f272;
	add.f32 	%f13, %f10, %f11;
	add.f32 	%f14, %f259, %f253;
	add.f32 	%f15, %f267, %f256;
	add.f32 	%f16, %f270, %f264;
	setp.eq.s32 	%p10, %r48, 0;
	@%p10 bra 	$L__BB0_13;
	add.f32 	%f273, %f13, %f12;
	mul.f32 	%f17, %f273, 0f3EAAAAAB;
	sub.f32 	%f735, %f10, %f17;
	sub.f32 	%f736, %f11, %f17;
	mul.f32 	%f737, %f14, 0f3F000000;
	mul.f32 	%f738, %f15, 0f3F000000;
	mul.f32 	%f739, %f16, 0f3F000000;
	setp.ne.s32 	%p11, %r54, 1;
	@%p11 bra 	$L__BB0_12;
	mul.wide.u32 	%rd132, %r2, 4;
	add.s64 	%rd133, %rd17, %rd132;
	st.global.f32 	[%rd133], %f17;
	bra.uni 	$L__BB0_13;
$L__BB0_12:
	mad.lo.s32 	%r107, %r226, -3, %r15;
	mul.wide.s32 	%rd130, %r107, 4;
	add.s64 	%rd131, %rd17, %rd130;
	st.global.f32 	[%rd131], %f17;
$L__BB0_13:
	ld.param.u32 	%r217, [_Z30inner_core_impl_kernel_adjointiPKiS0_S0_iifiPKfPfS2_S2_S2_S2_S2_S2_S2_S2_S2_S2_S2_S2_S2_S2_S2_S2_iS3_S3_S3_S3_S3_S3_iiiS2_S2_S3_S3_S3_S3_S3_S2_S2_S2_iS2_S2_S2_S2_S2_iS2_S2_S2_S2_S2_ii_param_33];
	ld.param.u64 	%rd224, [_Z30inner_core_impl_kernel_adjointiPKiS0_S0_iifiPKfPfS2_S2_S2_S2_S2_S2_S2_S2_S2_S2_S2_S2_S2_S2_S2_S2_iS3_S3_S3_S3_S3_S3_iiiS2_S2_S3_S3_S3_S3_S3_S2_S2_S2_iS2_S2_S2_S2_S2_iS2_S2_S2_S2_S2_ii_param_24];
	cvta.to.global.u64 	%rd134, %rd224;
	mul.wide.s32 	%rd135, %r15, 4;
	add.s64 	%rd136, %rd134, %rd135;
	ld.global.nc.f32 	%f28, [%rd136];
	add.s64 	%rd137, %rd16, %rd135;
	ld.global.nc.f32 	%f751, [%rd137];
	setp.eq.s32 	%p12, %r217, 0;
	mov.f32 	%f740, %f751;
	@%p12 bra 	$L__BB0_17;
	setp.eq.s32 	%p13, %r51, 0;
	@%p13 bra 	$L__BB0_16;
	mad.lo.s32 	%r108, %r226, -3, %r15;
	mul.wide.s32 	%rd138, %r108, 4;
	add.s64 	%rd139, %rd15, %rd138;
	ld.global.nc.f32 	%f275, [%rd139];
	mul.f32 	%f740, %f751, %f275;
	add.f32 	%f276, %f275, 0fBF800000;
	mul.f32 	%f741, %f751, %f276;
	bra.uni 	$L__BB0_17;
$L__BB0_16:
	mul.wide.s32 	%rd140, %r226, 4;
	add.s64 	%rd141, %rd15, %rd140;
	ld.global.nc.f32 	%f277, [%rd141];
	mul.f32 	%f740, %f751, %f277;
	add.f32 	%f278, %f277, 0fBF800000;
	mul.f32 	%f741, %f751, %f278;
$L__BB0_17:
	ld.param.u32 	%r223, [_Z30inner_core_impl_kernel_adjointiPKiS0_S0_iifiPKfPfS2_S2_S2_S2_S2_S2_S2_S2_S2_S2_S2_S2_S2_S2_S2_S2_iS3_S3_S3_S3_S3_S3_iiiS2_S2_S3_S3_S3_S3_S3_S2_S2_S2_iS2_S2_S2_S2_S2_iS2_S2_S2_S2_S2_ii_param_46];
	setp.eq.s32 	%p14, %r223, 0;
	@%p14 bra 	$L__BB0_21;
	ld.param.u64 	%rd225, [_Z30inner_core_impl_kernel_adjointiPKiS0_S0_iifiPKfPfS2_S2_S2_S2_S2_S2_S2_S2_S2_S2_S2_S2_S2_S2_S2_S2_iS3_S3_S3_S3_S3_S3_iiiS2_S2_S3_S3_S3_S3_S3_S2_S2_S2_iS2_S2_S2_S2_S2_iS2_S2_S2_S2_S2_ii_param_47];
	ld.param.u32 	%r218, [_Z30inner_core_impl_kernel_adjointiPKiS0_S0_iifiPKfPfS2_S2_S2_S2_S2_S2_S2_S2_S2_S2_S2_S2_S2_S2_S2_S2_iS3_S3_S3_S3_S3_S3_iiiS2_S2_S3_S3_S3_S3_S3_S2_S2_S2_iS2_S2_S2_S2_S2_iS2_S2_S2_S2_S2_ii_param_33];
	setp.eq.s32 	%p15, %r218, 0;
	cvta.to.global.u64 	%rd142, %rd225;
	mul.wide.s32 	%rd143, %r15, 4;
	add.s64 	%rd144, %rd142, %rd143;
	ld.global.nc.f32 	%f742, [%rd144];
	cvta.to.global.u64 	%rd145, %rd67;
	add.s64 	%rd146, %rd145, %rd143;
	ld.global.nc.f32 	%f743, [%rd146];
	cvta.to.global.u64 	%rd147, %rd68;
	add.s64 	%rd148, %rd147, %rd143;
	ld.global.nc.f32 	%f744, [%rd148];
	cvta.to.global.u64 	%rd149, %rd69;
	add.s64 	%rd150, %rd149, %rd143;
	ld.global.nc.f32 	%f745, [%rd150];
	cvta.to.global.u64 	%rd151, %rd70;
	add.s64 	%rd152, %rd151, %rd143;
	ld.global.nc.f32 	%f751, [%rd152];
	@%p15 bra 	$L__BB0_20;
	fma.rn.f32 	%f742, %f741, 0f3FAAAAAB, %f742;
	mul.f32 	%f279, %f741, 0f3F2AAAAB;
	sub.f32 	%f743, %f743, %f279;
	sub.f32 	%f744, %f744, %f279;
	fma.rn.f32 	%f745, %f741, 0f3FAAAAAB, %f745;
	add.f32 	%f751, %f741, %f751;
$L__BB0_20:
	mul.f32 	%f280, %f11, %f743;
	fma.rn.f32 	%f281, %f10, %f742, %f280;
	fma.rn.f32 	%f752, %f12, %f744, %f281;
	mul.f32 	%f282, %f10, %f743;
	fma.rn.f32 	%f283, %f11, %f742, %f282;
	fma.rn.f32 	%f755, %f12, %f744, %f283;
	mul.f32 	%f284, %f11, %f744;
	fma.rn.f32 	%f285, %f10, %f744, %f284;
	fma.rn.f32 	%f757, %f12, %f745, %f285;
	sub.f32 	%f286, %f742, %f743;
	mul.f32 	%f287, %f14, %f286;
	mul.f32 	%f753, %f287, 0f3F000000;
	bra.uni 	$L__BB0_22;
$L__BB0_21:
	fma.rn.f32 	%f288, %f740, 0f3FAAAAAB, %f28;
	add.f32 	%f289, %f740, %f740;
	sub.f32 	%f290, %f288, %f289;
	add.f32 	%f291, %f11, %f12;
	mul.f32 	%f292, %f291, %f290;
	fma.rn.f32 	%f752, %f10, %f288, %f292;
	add.f32 	%f293, %f10, %f12;
	mul.f32 	%f294, %f293, %f290;
	fma.rn.f32 	%f755, %f11, %f288, %f294;
	mul.f32 	%f295, %f13, %f290;
	fma.rn.f32 	%f757, %f12, %f288, %f295;
	mul.f32 	%f753, %f14, %f751;
$L__BB0_22:
	ld.param.u32 	%r221, [_Z30inner_core_impl_kernel_adjointiPKiS0_S0_iifiPKfPfS2_S2_S2_S2_S2_S2_S2_S2_S2_S2_S2_S2_S2_S2_S2_S2_iS3_S3_S3_S3_S3_S3_iiiS2_S2_S3_S3_S3_S3_S3_S2_S2_S2_iS2_S2_S2_S2_S2_iS2_S2_S2_S2_S2_ii_param_34];
	ld.param.u32 	%r219, [_Z30inner_core_impl_kernel_adjointiPKiS0_S0_iifiPKfPfS2_S2_S2_S2_S2_S2_S2_S2_S2_S2_S2_S2_S2_S2_S2_S2_iS3_S3_S3_S3_S3_S3_iiiS2_S2_S3_S3_S3_S3_S3_S2_S2_S2_iS2_S2_S2_S2_S2_iS2_S2_S2_S2_S2_ii_param_33];
	mul.f32 	%f762, %f15, %f751;
	mul.f32 	%f765, %f16, %f751;
	setp.eq.s32 	%p16, %r219, 0;
	setp.ne.s32 	%p17, %r221, 0;
	or.pred  	%p18, %p16, %p17;
	@%p18 bra 	$L__BB0_24;
	mad.lo.s32 	%r109, %r226, 247, %r15;
	mul.wide.s32 	%rd153, %r109, 4;
	add.s64 	%rd154, %rd5, %rd153;
	ld.global.f32 	%f296, [%rd154];
	add.s64 	%rd155, %rd4, %rd153;
	ld.global.f32 	%f297, [%rd155];
	sub.f32 	%f298, %f752, %f296;
	sub.f32 	%f299, %f755, %f297;
	add.f32 	%f300, %f757, %f296;
	add.f32 	%f301, %f300, %f297;
	add.s64 	%rd156, %rd3, %rd153;
	ld.global.f32 	%f302, [%rd156];
	sub.f32 	%f303, %f753, %f302;
	add.s64 	%rd157, %rd2, %rd153;
	ld.global.f32 	%f304, [%rd157];
	sub.f32 	%f305, %f762, %f304;
	add.s64 	%rd158, %rd1, %rd153;
	ld.global.f32 	%f306, [%rd158];
	sub.f32 	%f307, %f765, %f306;
	ld.global.f32 	%f308, [%rd154+500];
	ld.global.f32 	%f309, [%rd155+500];
	sub.f32 	%f310, %f298, %f308;
	sub.f32 	%f311, %f299, %f309;
	add.f32 	%f312, %f301, %f308;
	add.f32 	%f313, %f312, %f309;
	ld.global.f32 	%f314, [%rd156+500];
	sub.f32 	%f315, %f303, %f314;
	ld.global.f32 	%f316, [%rd157+500];
	sub.f32 	%f317, %f305, %f316;
	ld.global.f32 	%f318, [%rd158+500];
	sub.f32 	%f319, %f307, %f318;
	ld.global.f32 	%f320, [%rd154+1000];
	ld.global.f32 	%f321, [%rd155+1000];
	sub.f32 	%f752, %f310, %f320;
	sub.f32 	%f755, %f311, %f321;
	add.f32 	%f322, %f313, %f320;
	add.f32 	%f757, %f322, %f321;
	ld.global.f32 	%f323, [%rd156+1000];
	sub.f32 	%f753, %f315, %f323;
	ld.global.f32 	%f324, [%rd157+1000];
	sub.f32 	%f762, %f317, %f324;
	ld.global.f32 	%f325, [%rd158+1000];
	sub.f32 	%f765, %f319, %f325;
$L__BB0_24:
	mul.f32 	%f327, %f5, %f9;
	mul.f32 	%f328, %f6, %f8;
	sub.f32 	%f329, %f327, %f328;
	mul.f32 	%f330, %f1, %f329;
	mul.f32 	%f331, %f2, %f9;
	mul.f32 	%f332, %f3, %f8;
	sub.f32 	%f333, %f331, %f332;
	mul.f32 	%f334, %f4, %f333;
	sub.f32 	%f335, %f330, %f334;
	mul.f32 	%f336, %f2, %f6;
	mul.f32 	%f337, %f3, %f5;
	sub.f32 	%f338, %f336, %f337;
	fma.rn.f32 	%f339, %f7, %f338, %f335;
	rcp.rn.f32 	%f78, %f339;
	setp.eq.s32 	%p19, %r53, 0;
	mov.f32 	%f763, %f753;
	mov.f32 	%f766, %f762;
	mov.f32 	%f767, %f765;
	@%p19 bra 	$L__BB0_42;
	cvta.to.global.u64 	%rd159, %rd71;
	mul.wide.s32 	%rd160, %r11, 4;
	add.s64 	%rd161, %rd159, %rd160;
	ld.global.nc.f32 	%f79, [%rd161];
	ld.global.nc.f32 	%f80, [%rd161+4];
	ld.global.nc.f32 	%f81, [%rd161+8];
	mul.f32 	%f340, %f80, 0f3F22F983;
	cvt.rni.s32.f32 	%r231, %f340;
	cvt.rn.f32.s32 	%f341, %r231;
	fma.rn.f32 	%f342, %f341, 0fBFC90FDA, %f80;
	fma.rn.f32 	%f343, %f341, 0fB3A22168, %f342;
	fma.rn.f32 	%f758, %f341, 0fA7C234C5, %f343;
	abs.f32 	%f83, %f80;
	setp.ltu.f32 	%p20, %f83, 0f47CE4780;
	@%p20 bra 	$L__BB0_33;
	setp.neu.f32 	%p21, %f83, 0f7F800000;
	@%p21 bra 	$L__BB0_28;
	mov.f32 	%f346, 0f00000000;
	mul.rn.f32 	%f758, %f80, %f346;
	mov.b32 	%r231, 0;
	bra.uni 	$L__BB0_33;
$L__BB0_28:
	mov.b32 	%r17, %f80;
	shl.b32 	%r111, %r17, 8;
	or.b32  	%r18, %r111, -2147483648;
	mov.b64 	%rd232, 0;
	mov.b32 	%r228, 0;
	mov.u64 	%rd230, __cudart_i2opi_f;
	mov.u64 	%rd231, %rd18;
$L__BB0_29:
	.pragma "nounroll";
	ld.global.nc.u32 	%r112, [%rd230];
	mad.wide.u32 	%rd164, %r112, %r18, %rd232;
	shr.u64 	%rd232, %rd164, 32;
	st.local.u32 	[%rd231], %rd164;
	add.s32 	%r228, %r228, 1;
	add.s64 	%rd231, %rd231, 4;
	add.s64 	%rd230, %rd230, 4;
	setp.ne.s32 	%p22, %r228, 6;
	@%p22 bra 	$L__BB0_29;
	shr.u32 	%r113, %r17, 23;
	st.local.u32 	[%rd18+24], %rd232;
	and.b32  	%r21, %r113, 31;
	and.b32  	%r114, %r113, 224;
	add.s32 	%r115, %r114, -128;
	shr.u32 	%r116, %r115, 5;
	mul.wide.u32 	%rd165, %r116, 4;
	sub.s64 	%rd25, %rd18, %rd165;
	ld.local.u32 	%r229, [%rd25+24];
	ld.local.u32 	%r230, [%rd25+20];
	setp.eq.s32 	%p23, %r21, 0;
	@%p23 bra 	$L__BB0_32;
	shf.l.wrap.b32 	%r229, %r230, %r229, %r21;
	ld.local.u32 	%r117, [%rd25+16];
	shf.l.wrap.b32 	%r230, %r117, %r230, %r21;
$L__BB0_32:
	shr.u32 	%r118, %r229, 30;
	shf.l.wrap.b32 	%r119, %r230, %r229, 2;
	shl.b32 	%r120, %r230, 2;
	shr.u32 	%r121, %r119, 31;
	add.s32 	%r122, %r121, %r118;
	neg.s32 	%r123, %r122;
	setp.lt.s32 	%p24, %r17, 0;
	selp.b32 	%r231, %r123, %r122, %p24;
	xor.b32  	%r124, %r119, %r17;
	shr.s32 	%r125, %r119, 31;
	xor.b32  	%r126, %r125, %r119;
	xor.b32  	%r127, %r125, %r120;
	cvt.u64.u32 	%rd166, %r126;
	shl.b64 	%rd167, %rd166, 32;
	cvt.u64.u32 	%rd168, %r127;
	or.b64  	%rd169, %rd167, %rd168;
	cvt.rn.f64.s64 	%fd1, %rd169;
	mul.f64 	%fd2, %fd1, 0d3BF921FB54442D19;
	cvt.rn.f32.f64 	%f344, %fd2;
	neg.f32 	%f345, %f344;
	setp.lt.s32 	%p25, %r124, 0;
	selp.f32 	%f758, %f345, %f344, %p25;
$L__BB0_33:
	mul.f32 	%f347, %f81, 0f3F22F983;
	cvt.rni.s32.f32 	%r235, %f347;
	cvt.rn.f32.s32 	%f348, %r235;
	fma.rn.f32 	%f349, %f348, 0fBFC90FDA, %f81;
	fma.rn.f32 	%f350, %f348, 0fB3A22168, %f349;
	fma.rn.f32 	%f759, %f348, 0fA7C234C5, %f350;
	abs.f32 	%f88, %f81;
	setp.ltu.f32 	%p26, %f88, 0f47CE4780;
	@%p26 bra 	$L__BB0_41;
	setp.neu.f32 	%p27, %f88, 0f7F800000;
	@%p27 bra 	$L__BB0_36;
	mov.f32 	%f353, 0f00000000;
	mul.rn.f32 	%f759, %f81, %f353;
	mov.b32 	%r235, 0;
	bra.uni 	$L__BB0_41;
$L__BB0_36:
	mov.b32 	%r31, %f81;
	shl.b32 	%r130, %r31, 8;
	or.b32  	%r32, %r130, -2147483648;
	mov.b64 	%rd235, 0;
	mov.b32 	%r232, 0;
	mov.u64 	%rd233, __cudart_i2opi_f;
	mov.u64 	%rd234, %rd18;
$L__BB0_37:
	.pragma "nounroll";
	ld.global.nc.u32 	%r131, [%rd233];
	mad.wide.u32 	%rd172, %r131, %r32, %rd235;
	shr.u64 	%rd235, %rd172, 32;
	st.local.u32 	[%rd234], %rd172;
	add.s32 	%r232, %r232, 1;
	add.s64 	%rd234, %rd234, 4;
	add.s64 	%rd233, %rd233, 4;
	setp.ne.s32 	%p28, %r232, 6;
	@%p28 bra 	$L__BB0_37;
	shr.u32 	%r132, %r31, 23;
	st.local.u32 	[%rd18+24], %rd235;
	and.b32  	%r35, %r132, 31;
	and.b32  	%r133, %r132, 224;
	add.s32 	%r134, %r133, -128;
	shr.u32 	%r135, %r134, 5;
	mul.wide.u32 	%rd173, %r135, 4;
	sub.s64 	%rd32, %rd18, %rd173;
	ld.local.u32 	%r233, [%rd32+24];
	ld.local.u32 	%r234, [%rd32+20];
	setp.eq.s32 	%p29, %r35, 0;
	@%p29 bra 	$L__BB0_40;
	shf.l.wrap.b32 	%r233, %r234, %r233, %r35;
	ld.local.u32 	%r136, [%rd32+16];
	shf.l.wrap.b32 	%r234, %r136, %r234, %r35;
$L__BB0_40:
	shr.u32 	%r137, %r233, 30;
	shf.l.wrap.b32 	%r138, %r234, %r233, 2;
	shl.b32 	%r139, %r234, 2;
	shr.u32 	%r140, %r138, 31;
	add.s32 	%r141, %r140, %r137;
	neg.s32 	%r142, %r141;
	setp.lt.s32 	%p30, %r31, 0;
	selp.b32 	%r235, %r142, %r141, %p30;
	xor.b32  	%r143, %r138, %r31;
	shr.s32 	%r144, %r138, 31;
	xor.b32  	%r145, %r144, %r138;
	xor.b32  	%r146, %r144, %r139;
	cvt.u64.u32 	%rd174, %r145;
	shl.b64 	%rd175, %rd174, 32;
	cvt.u64.u32 	%rd176, %r146;
	or.b64  	%rd177, %rd175, %rd176;
	cvt.rn.f64.s64 	%fd3, %rd177;
	mul.f64 	%fd4, %fd3, 0d3BF921FB54442D19;
	cvt.rn.f32.f64 	%f351, %fd4;
	neg.f32 	%f352, %f351;
	setp.lt.s32 	%p31, %r143, 0;
	selp.f32 	%f759, %f352, %f351, %p31;
$L__BB0_41:
	ld.param.u64 	%rd229, [_Z30inner_core_impl_kernel_adjointiPKiS0_S0_iifiPKfPfS2_S2_S2_S2_S2_S2_S2_S2_S2_S2_S2_S2_S2_S2_S2_S2_iS3_S3_S3_S3_S3_S3_iiiS2_S2_S3_S3_S3_S3_S3_S2_S2_S2_iS2_S2_S2_S2_S2_iS2_S2_S2_S2_S2_ii_param_57];
	ld.param.u64 	%rd228, [_Z30inner_core_impl_kernel_adjointiPKiS0_S0_iifiPKfPfS2_S2_S2_S2_S2_S2_S2_S2_S2_S2_S2_S2_S2_S2_S2_S2_iS3_S3_S3_S3_S3_S3_iiiS2_S2_S3_S3_S3_S3_S3_S2_S2_S2_iS2_S2_S2_S2_S2_iS2_S2_S2_S2_S2_ii_param_56];
	ld.param.u64 	%rd227, [_Z30inner_core_impl_kernel_adjointiPKiS0_S0_iifiPKfPfS2_S2_S2_S2_S2_S2_S2_S2_S2_S2_S2_S2_S2_S2_S2_S2_iS3_S3_S3_S3_S3_S3_iiiS2_S2_S3_S3_S3_S3_S3_S2_S2_S2_iS2_S2_S2_S2_S2_iS2_S2_S2_S2_S2_ii_param_55];
	ld.param.u64 	%rd226, [_Z30inner_core_impl_kernel_adjointiPKiS0_S0_iifiPKfPfS2_S2_S2_S2_S2_S2_S2_S2_S2_S2_S2_S2_S2_S2_S2_S2_iS3_S3_S3_S3_S3_S3_iiiS2_S2_S3_S3_S3_S3_S3_S2_S2_S2_iS2_S2_S2_S2_S2_iS2_S2_S2_S2_S2_ii_param_54];
	mul.f32 	%f354, %f758, %f758;
	fma.rn.f32 	%f355, %f354, 0f37CBAC00, 0fBAB607ED;
	fma.rn.f32 	%f356, %f355, %f354, 0f3D2AAABB;
	fma.rn.f32 	%f357, %f356, %f354, 0fBEFFFFFF;
	fma.rn.f32 	%f358, %f357, %f354, 0f3F800000;
	fma.rn.f32 	%f359, %f354, 0fB94D4153, 0f3C0885E4;
	fma.rn.f32 	%f360, %f359, %f354, 0fBE2AAAA8;
	fma.rn.f32 	%f361, %f354, %f758, 0f00000000;
	fma.rn.f32 	%f362, %f360, %f361, %f758;
	and.b32  	%r148, %r231, 1;
	setp.eq.b32 	%p32, %r148, 1;
	selp.f32 	%f363, %f358, %f362, %p32;
	selp.f32 	%f364, %f362, %f358, %p32;
	neg.f32 	%f365, %f363;
	and.b32  	%r149, %r231, 2;
	setp.eq.s32 	%p33, %r149, 0;
	selp.f32 	%f366, %f363, %f365, %p33;
	neg.f32 	%f367, %f364;
	add.s32 	%r150, %r231, 1;
	and.b32  	%r151, %r150, 2;
	setp.eq.s32 	%p34, %r151, 0;
	selp.f32 	%f368, %f364, %f367, %p34;
	setp.lt.f32 	%p35, %f79, 0f3783AB2B;
	selp.f32 	%f369, 0f3783AB2B, %f79, %p35;
	mul.f32 	%f370, %f759, %f759;
	fma.rn.f32 	%f371, %f370, 0f37CBAC00, 0fBAB607ED;
	fma.rn.f32 	%f372, %f371, %f370, 0f3D2AAABB;
	fma.rn.f32 	%f373, %f372, %f370, 0fBEFFFFFF;
	fma.rn.f32 	%f374, %f373, %f370, 0f3F800000;
	fma.rn.f32 	%f375, %f370, %f759, 0f00000000;
	fma.rn.f32 	%f376, %f370, 0fB94D4153, 0f3C0885E4;
	fma.rn.f32 	%f377, %f376, %f370, 0fBE2AAAA8;
	fma.rn.f32 	%f378, %f377, %f375, %f759;
	and.b32  	%r152, %r235, 1;
	setp.eq.b32 	%p36, %r152, 1;
	selp.f32 	%f379, %f374, %f378, %p36;
	selp.f32 	%f380, %f378, %f374, %p36;
	and.b32  	%r153, %r235, 2;
	setp.eq.s32 	%p37, %r153, 0;
	neg.f32 	%f381, %f379;
	selp.f32 	%f382, %f379, %f381, %p37;
	add.s32 	%r154, %r235, 1;
	and.b32  	%r155, %r154, 2;
	setp.eq.s32 	%p38, %r155, 0;
	neg.f32 	%f383, %f380;
	selp.f32 	%f384, %f380, %f383, %p38;
	mul.f32 	%f385, %f369, 0f45C71800;
	mul.f32 	%f386, %f385, 0f41200000;
	cvt.rni.f32.f32 	%f387, %f386;
	add.f32 	%f388, %f387, 0fBF800000;
	cvt.rzi.s32.f32 	%r156, %f388;
	max.s32 	%r157, %r156, 0;
	cvta.to.global.u64 	%rd178, %rd226;
	mul.wide.u32 	%rd179, %r157, 4;
	add.s64 	%rd180, %rd178, %rd179;
	ld.global.nc.f32 	%f389, [%rd180];
	cvta.to.global.u64 	%rd181, %rd227;
	add.s64 	%rd182, %rd181, %rd179;
	ld.global.nc.f32 	%f390, [%rd182];
	cvta.to.global.u64 	%rd183, %rd228;
	add.s64 	%rd184, %rd183, %rd179;
	ld.global.nc.f32 	%f391, [%rd184];
	mul.f32 	%f392, %f366, %f389;
	mul.f32 	%f393, %f392, %f384;
	mul.f32 	%f394, %f392, %f382;
	mul.f32 	%f395, %f368, %f389;
	div.rn.f32 	%f396, %f389, %f369;
	sub.f32 	%f397, %f390, %f396;
	mul.f32 	%f398, %f368, %f368;
	mul.f32 	%f399, %f366, %f366;
	mul.f32 	%f400, %f384, %f384;
	mul.f32 	%f401, %f382, %f382;
	fma.rn.f32 	%f402, %f398, %f400, %f401;
	mul.f32 	%f403, %f396, %f402;
	mul.f32 	%f404, %f390, %f400;
	fma.rn.f32 	%f405, %f399, %f404, %f403;
	fma.rn.f32 	%f406, %f398, %f401, %f400;
	mul.f32 	%f407, %f396, %f406;
	mul.f32 	%f408, %f390, %f401;
	fma.rn.f32 	%f409, %f399, %f408, %f407;
	mul.f32 	%f410, %f399, %f396;
	fma.rn.f32 	%f411, %f398, %f390, %f410;
	mul.f32 	%f412, %f397, %f384;
	mul.f32 	%f413, %f382, %f412;
	mul.f32 	%f414, %f399, %f413;
	mul.f32 	%f415, %f368, %f384;
	mul.f32 	%f416, %f397, %f415;
	mul.f32 	%f417, %f366, %f416;
	mul.f32 	%f418, %f368, %f397;
	mul.f32 	%f419, %f418, %f382;
	mul.f32 	%f420, %f366, %f419;
	ld.shared.f32 	%f421, [%r3];
	mul.f32 	%f422, %f391, %f421;
	ld.shared.f32 	%f423, [%r4];
	mul.f32 	%f424, %f391, %f423;
	ld.shared.f32 	%f425, [%r5];
	mul.f32 	%f426, %f391, %f425;
	fma.rn.f32 	%f427, %f424, %f394, %f752;
	fma.rn.f32 	%f752, %f395, %f426, %f427;
	fma.rn.f32 	%f428, %f422, %f393, %f755;
	fma.rn.f32 	%f755, %f395, %f426, %f428;
	fma.rn.f32 	%f429, %f422, %f393, %f757;
	fma.rn.f32 	%f757, %f424, %f394, %f429;
	mul.f32 	%f430, %f422, %f394;
	sub.f32 	%f95, %f753, %f430;
	mul.f32 	%f431, %f424, %f393;
	sub.f32 	%f763, %f753, %f431;
	mul.f32 	%f432, %f395, %f422;
	sub.f32 	%f97, %f762, %f432;
	mul.f32 	%f433, %f426, %f393;
	sub.f32 	%f766, %f762, %f433;
	mul.f32 	%f434, %f395, %f424;
	sub.f32 	%f99, %f765, %f434;
	mul.f32 	%f435, %f426, %f394;
	sub.f32 	%f767, %f765, %f435;
	cvta.to.global.u64 	%rd185, %rd229;
	mul.wide.u32 	%rd186, %r2, 4;
	add.s64 	%rd187, %rd185, %rd186;
	ld.global.nc.f32 	%f436, [%rd187];
	mul.f32 	%f437, %f78, %f436;
	mul.f32 	%f438, %f422, %f405;
	fma.rn.f32 	%f439, %f424, %f414, %f438;
	fma.rn.f32 	%f440, %f426, %f417, %f439;
	mul.f32 	%f772, %f437, %f440;
	mul.f32 	%f441, %f424, %f409;
	fma.rn.f32 	%f442, %f422, %f414, %f441;
	fma.rn.f32 	%f443, %f426, %f420, %f442;
	mul.f32 	%f773, %f437, %f443;
	mul.f32 	%f444, %f422, %f417;
	fma.rn.f32 	%f445, %f424, %f420, %f444;
	fma.rn.f32 	%f446, %f411, %f426, %f445;
	mul.f32 	%f774, %f437, %f446;
	mov.f32 	%f753, %f95;
	mov.f32 	%f762, %f97;
	mov.f32 	%f765, %f99;
$L__BB0_42:
	mul.f32 	%f447, %f4, %f763;
	fma.rn.f32 	%f448, %f1, %f752, %f447;
	fma.rn.f32 	%f449, %f7, %f766, %f448;
	mul.f32 	%f450, %f78, %f449;
	shl.b32 	%r158, %r2, 2;
	mov.u32 	%r159, _ZZ30inner_core_impl_kernel_adjointiPKiS0_S0_iifiPKfPfS2_S2_S2_S2_S2_S2_S2_S2_S2_S2_S2_S2_S2_S2_S2_S2_iS3_S3_S3_S3_S3_S3_iiiS2_S2_S3_S3_S3_S3_S3_S2_S2_S2_iS2_S2_S2_S2_S2_iS2_S2_S2_S2_S2_iiE8s_tempx1;
	add.s32 	%r160, %r159, %r158;
	st.shared.f32 	[%r160], %f450;
	mul.f32 	%f451, %f4, %f755;
	fma.rn.f32 	%f452, %f1, %f753, %f451;
	fma.rn.f32 	%f453, %f7, %f767, %f452;
	mul.f32 	%f454, %f78, %f453;
	mov.u32 	%r161, _ZZ30inner_core_impl_kernel_adjointiPKiS0_S0_iifiPKfPfS2_S2_S2_S2_S2_S2_S2_S2_S2_S2_S2_S2_S2_S2_S2_S2_iS3_S3_S3_S3_S3_S3_iiiS2_S2_S3_S3_S3_S3_S3_S2_S2_S2_iS2_S2_S2_S2_S2_iS2_S2_S2_S2_S2_iiE8s_tempy1;
	add.s32 	%r162, %r161, %r158;
	st.shared.f32 	[%r162], %f454;
	mul.f32 	%f455, %f4, %f765;
	fma.rn.f32 	%f456, %f1, %f762, %f455;
	fma.rn.f32 	%f457, %f7, %f757, %f456;
	mul.f32 	%f458, %f78, %f457;
	mov.u32 	%r163, _ZZ30inner_core_impl_kernel_adjointiPKiS0_S0_iifiPKfPfS2_S2_S2_S2_S2_S2_S2_S2_S2_S2_S2_S2_S2_S2_S2_S2_iS3_S3_S3_S3_S3_S3_iiiS2_S2_S3_S3_S3_S3_S3_S2_S2_S2_iS2_S2_S2_S2_S2_iS2_S2_S2_S2_S2_iiE8s_tempz1;
	add.s32 	%r164, %r163, %r158;
	st.shared.f32 	[%r164], %f458;
	mul.f32 	%f459, %f5, %f763;
	fma.rn.f32 	%f460, %f2, %f752, %f459;
	fma.rn.f32 	%f461, %f8, %f766, %f460;
	mul.f32 	%f462, %f78, %f461;
	mov.u32 	%r165, _ZZ30inner_core_impl_kernel_adjointiPKiS0_S0_iifiPKfPfS2_S2_S2_S2_S2_S2_S2_S2_S2_S2_S2_S2_S2_S2_S2_S2_iS3_S3_S3_S3_S3_S3_iiiS2_S2_S3_S3_S3_S3_S3_S2_S2_S2_iS2_S2_S2_S2_S2_iS2_S2_S2_S2_S2_iiE8s_tempx2;
	add.s32 	%r166, %r165, %r158;
	st.shared.f32 	[%r166], %f462;
	mul.f32 	%f463, %f5, %f755;
	fma.rn.f32 	%f464, %f2, %f753, %f463;
	fma.rn.f32 	%f465, %f8, %f767, %f464;
	mul.f32 	%f466, %f78, %f465;
	mov.u32 	%r167, _ZZ30inner_core_impl_kernel_adjointiPKiS0_S0_iifiPKfPfS2_S2_S2_S2_S2_S2_S2_S2_S2_S2_S2_S2_S2_S2_S2_S2_iS3_S3_S3_S3_S3_S3_iiiS2_S2_S3_S3_S3_S3_S3_S2_S2_S2_iS2_S2_S2_S2_S2_iS2_S2_S2_S2_S2_iiE8s_tempy2;
	add.s32 	%r168, %r167, %r158;
	st.shared.f32 	[%r168], %f466;
	mul.f32 	%f467, %f5, %f765;
	fma.rn.f32 	%f468, %f2, %f762, %f467;
	fma.rn.f32 	%f469, %f8, %f757, %f468;
	mul.f32 	%f470, %f78, %f469;
	mov.u32 	%r169, _ZZ30inner_core_impl_kernel_adjointiPKiS0_S0_iifiPKfPfS2_S2_S2_S2_S2_S2_S2_S2_S2_S2_S2_S2_S2_S2_S2_S2_iS3_S3_S3_S3_S3_S3_iiiS2_S2_S3_S3_S3_S3_S3_S2_S2_S2_iS2_S2_S2_S2_S2_iS2_S2_S2_S2_S2_iiE8s_tempz2;
	add.s32 	%r170, %r169, %r158;
	st.shared.f32 	[%r170], %f470;
	mul.f32 	%f471, %f6, %f763;
	fma.rn.f32 	%f472, %f3, %f752, %f471;
	fma.rn.f32 	%f473, %f9, %f766, %f472;
	mul.f32 	%f474, %f78, %f473;
	mov.u32 	%r171, _ZZ30inner_core_impl_kernel_adjointiPKiS0_S0_iifiPKfPfS2_S2_S2_S2_S2_S2_S2_S2_S2_S2_S2_S2_S2_S2_S2_S2_iS3_S3_S3_S3_S3_S3_iiiS2_S2_S3_S3_S3_S3_S3_S2_S2_S2_iS2_S2_S2_S2_S2_iS2_S2_S2_S2_S2_iiE8s_tempx3;
	add.s32 	%r172, %r171, %r158;
	st.shared.f32 	[%r172], %f474;
	mul.f32 	%f475, %f6, %f755;
	fma.rn.f32 	%f476, %f3, %f753, %f475;
	fma.rn.f32 	%f477, %f9, %f767, %f476;
	mul.f32 	%f478, %f78, %f477;
	mov.u32 	%r173, _ZZ30inner_core_impl_kernel_adjointiPKiS0_S0_iifiPKfPfS2_S2_S2_S2_S2_S2_S2_S2_S2_S2_S2_S2_S2_S2_S2_S2_iS3_S3_S3_S3_S3_S3_iiiS2_S2_S3_S3_S3_S3_S3_S2_S2_S2_iS2_S2_S2_S2_S2_iS2_S2_S2_S2_S2_iiE8s_tempy3;
	add.s32 	%r174, %r173, %r158;
	st.shared.f32 	[%r174], %f478;
	mul.f32 	%f479, %f6, %f765;
	fma.rn.f32 	%f480, %f3, %f762, %f479;
	fma.rn.f32 	%f481, %f9, %f757, %f480;
	mul.f32 	%f482, %f78, %f481;
	mov.u32 	%r175, _ZZ30inner_core_impl_kernel_adjointiPKiS0_S0_iifiPKfPfS2_S2_S2_S2_S2_S2_S2_S2_S2_S2_S2_S2_S2_S2_S2_S2_iS3_S3_S3_S3_S3_S3_iiiS2_S2_S3_S3_S3_S3_S3_S2_S2_S2_iS2_S2_S2_S2_S2_iS2_S2_S2_S2_S2_iiE8s_tempz3;
	add.s32 	%r176, %r175, %r158;
	st.shared.f32 	[%r176], %f482;
$L__BB0_43:
	bar.sync 	0;
	@%p9 bra 	$L__BB0_62;
	ld.param.u64 	%rd223, [_Z30inner_core_impl_kernel_adjointiPKiS0_S0_iifiPKfPfS2_S2_S2_S2_S2_S2_S2_S2_S2_S2_S2_S2_S2_S2_S2_S2_iS3_S3_S3_S3_S3_S3_iiiS2_S2_S3_S3_S3_S3_S3_S2_S2_S2_iS2_S2_S2_S2_S2_iS2_S2_S2_S2_S2_ii_param_23];
	ld.param.u64 	%rd222, [_Z30inner_core_impl_kernel_adjointiPKiS0_S0_iifiPKfPfS2_S2_S2_S2_S2_S2_S2_S2_S2_S2_S2_S2_S2_S2_S2_S2_iS3_S3_S3_S3_S3_S3_iiiS2_S2_S3_S3_S3_S3_S3_S2_S2_S2_iS2_S2_S2_S2_S2_iS2_S2_S2_S2_S2_ii_param_22];
	mul.lo.s32 	%r177, %r12, 25;
	mul.lo.s32 	%r178, %r13, 5;
	add.s32 	%r179, %r178, %r177;
	add.s32 	%r180, %r14, %r177;
	add.s32 	%r181, %r14, %r178;
	mul.lo.s32 	%r182, %r12, 5;
	mov.u32 	%r183, _ZZ30inner_core_impl_kernel_adjointiPKiS0_S0_iifiPKfPfS2_S2_S2_S2_S2_S2_S2_S2_S2_S2_S2_S2_S2_S2_S2_S2_iS3_S3_S3_S3_S3_S3_iiiS2_S2_S3_S3_S3_S3_S3_S2_S2_S2_iS2_S2_S2_S2_S2_iS2_S2_S2_S2_S2_iiE16sh_hprimewgll_xx;
	mad.lo.s32 	%r184, %r14, 20, %r183;
	ld.shared.f32 	%f483, [%r184];
	shl.b32 	%r185, %r179, 2;
	mov.u32 	%r186, _ZZ30inner_core_impl_kernel_adjointiPKiS0_S0_iifiPKfPfS2_S2_S2_S2_S2_S2_S2_S2_S2_S2_S2_S2_S2_S2_S2_S2_iS3_S3_S3_S3_S3_S3_iiiS2_S2_S3_S3_S3_S3_S3_S2_S2_S2_iS2_S2_S2_S2_S2_iS2_S2_S2_S2_S2_iiE8s_tempx1;
	add.s32 	%r187, %r186, %r185;
	ld.shared.f32 	%f484, [%r187];
	fma.rn.f32 	%f485, %f483, %f484, 0f00000000;
	mov.u32 	%r188, _ZZ30inner_core_impl_kernel_adjointiPKiS0_S0_iifiPKfPfS2_S2_S2_S2_S2_S2_S2_S2_S2_S2_S2_S2_S2_S2_S2_S2_iS3_S3_S3_S3_S3_S3_iiiS2_S2_S3_S3_S3_S3_S3_S2_S2_S2_iS2_S2_S2_S2_S2_iS2_S2_S2_S2_S2_iiE8s_tempy1;
	add.s32 	%r189, %r188, %r185;
	ld.shared.f32 	%f486, [%r189];
	fma.rn.f32 	%f487, %f483, %f486, 0f00000000;
	mov.u32 	%r190, _ZZ30inner_core_impl_kernel_adjointiPKiS0_S0_iifiPKfPfS2_S2_S2_S2_S2_S2_S2_S2_S2_S2_S2_S2_S2_S2_S2_S2_iS3_S3_S3_S3_S3_S3_iiiS2_S2_S3_S3_S3_S3_S3_S2_S2_S2_iS2_S2_S2_S2_S2_iS2_S2_S2_S2_S2_iiE8s_tempz1;
	add.s32 	%r191, %r190, %r185;
	ld.shared.f32 	%f488, [%r191];
	fma.rn.f32 	%f489, %f483, %f488, 0f00000000;
	shl.b32 	%r192, %r178, 2;
	add.s32 	%r193, %r183, %r192;
	ld.shared.f32 	%f490, [%r193];
	shl.b32 	%r194, %r180, 2;
	mov.u32 	%r195, _ZZ30inner_core_impl_kernel_adjointiPKiS0_S0_iifiPKfPfS2_S2_S2_S2_S2_S2_S2_S2_S2_S2_S2_S2_S2_S2_S2_S2_iS3_S3_S3_S3_S3_S3_iiiS2_S2_S3_S3_S3_S3_S3_S2_S2_S2_iS2_S2_S2_S2_S2_iS2_S2_S2_S2_S2_iiE8s_tempx2;
	add.s32 	%r196, %r195, %r194;
	ld.shared.f32 	%f491, [%r196];
	fma.rn.f32 	%f492, %f490, %f491, 0f00000000;
	mov.u32 	%r197, _ZZ30inner_core_impl_kernel_adjointiPKiS0_S0_iifiPKfPfS2_S2_S2_S2_S2_S2_S2_S2_S2_S2_S2_S2_S2_S2_S2_S2_iS3_S3_S3_S3_S3_S3_iiiS2_S2_S3_S3_S3_S3_S3_S2_S2_S2_iS2_S2_S2_S2_S2_iS2_S2_S2_S2_S2_iiE8s_tempy2;
	add.s32 	%r198, %r197, %r194;
	ld.shared.f32 	%f493, [%r198];
	fma.rn.f32 	%f494, %f490, %f493, 0f00000000;
	mov.u32 	%r199, _ZZ30inner_core_impl_kernel_adjointiPKiS0_S0_iifiPKfPfS2_S2_S2_S2_S2_S2_S2_S2_S2_S2_S2_S2_S2_S2_S2_S2_iS3_S3_S3_S3_S3_S3_iiiS2_S2_S3_S3_S3_S3_S3_S2_S2_S2_iS2_S2_S2_S2_S2_iS2_S2_S2_S2_S2_iiE8s_tempz2;
	add.s32 	%r200, %r199, %r194;
	ld.shared.f32 	%f495, [%r200];
	fma.rn.f32 	%f496, %f490, %f495, 0f00000000;
	shl.b32 	%r201, %r182, 2;
	add.s32 	%r202, %r183, %r201;
	ld.shared.f32 	%f497, [%r202];
	shl.b32 	%r203, %r181, 2;
	mov.u32 	%r204, _ZZ30inner_core_impl_kernel_adjointiPKiS0_S0_iifiPKfPfS2_S2_S2_S2_S2_S2_S2_S2_S2_S2_S2_S2_S2_S2_S2_S2_iS3_S3_S3_S3_S3_S3_iiiS2_S2_S3_S3_S3_S3_S3_S2_S2_S2_iS2_S2_S2_S2_S2_iS2_S2_S2_S2_S2_iiE8s_tempx3;
	add.s32 	%r205, %r204, %r203;
	ld.shared.f32 	%f498, [%r205];
	fma.rn.f32 	%f499, %f497, %f498, 0f00000000;
	mov.u32 	%r206, _ZZ30inner_core_impl_kernel_adjointiPKiS0_S0_iifiPKfPfS2_S2_S2_S2_S2_S2_S2_S2_S2_S2_S2_S2_S2_S2_S2_S2_iS3_S3_S3_S3_S3_S3_iiiS2_S2_S3_S3_S3_S3_S3_S2_S2_S2_iS2_S2_S2_S2_S2_iS2_S2_S2_S2_S2_iiE8s_tempy3;
	add.s32 	%r207, %r206, %r203;
	ld.shared.f32 	%f500, [%r207];
	fma.rn.f32 	%f501, %f497, %f500, 0f00000000;
	mov.u32 	%r208, _ZZ30inner_core_impl_kernel_adjointiPKiS0_S0_iifiPKfPfS2_S2_S2_S2_S2_S2_S2_S2_S2_S2_S2_S2_S2_S2_S2_S2_iS3_S3_S3_S3_S3_S3_iiiS2_S2_S3_S3_S3_S3_S3_S2_S2_S2_iS2_S2_S2_S2_S2_iS2_S2_S2_S2_S2_iiE8s_tempz3;
	add.s32 	%r209, %r208, %r203;
	ld.shared.f32 	%f502, [%r209];
	fma.rn.f32 	%f503, %f497, %f502, 0f00000000;
	ld.shared.f32 	%f504, [%r184+4];
	ld.shared.f32 	%f505, [%r187+4];
	fma.rn.f32 	%f506, %f504, %f505, %f485;
	ld.shared.f32 	%f507, [%r189+4];
	fma.rn.f32 	%f508, %f504, %f507, %f487;
	ld.shared.f32 	%f509, [%r191+4];
	fma.rn.f32 	%f510, %f504, %f509, %f489;
	ld.shared.f32 	%f511, [%r193+4];
	ld.shared.f32 	%f512, [%r196+20];
	fma.rn.f32 	%f513, %f511, %f512, %f492;
	ld.shared.f32 	%f514, [%r198+20];
	fma.rn.f32 	%f515, %f511, %f514, %f494;
	ld.shared.f32 	%f516, [%r200+20];
	fma.rn.f32 	%f517, %f511, %f516, %f496;
	ld.shared.f32 	%f518, [%r202+4];
	ld.shared.f32 	%f519, [%r205+100];
	fma.rn.f32 	%f520, %f518, %f519, %f499;
	ld.shared.f32 	%f521, [%r207+100];
	fma.rn.f32 	%f522, %f518, %f521, %f501;
	ld.shared.f32 	%f523, [%r209+100];
	fma.rn.f32 	%f524, %f518, %f523, %f503;
	ld.shared.f32 	%f525, [%r184+8];
	ld.shared.f32 	%f526, [%r187+8];
	fma.rn.f32 	%f527, %f525, %f526, %f506;
	ld.shared.f32 	%f528, [%r189+8];
	fma.rn.f32 	%f529, %f525, %f528, %f508;
	ld.shared.f32 	%f530, [%r191+8];
	fma.rn.f32 	%f531, %f525, %f530, %f510;
	ld.shared.f32 	%f532, [%r193+8];
	ld.shared.f32 	%f533, [%r196+40];
	fma.rn.f32 	%f534, %f532, %f533, %f513;
	ld.shared.f32 	%f535, [%r198+40];
	fma.rn.f32 	%f536, %f532, %f535, %f515;
	ld.shared.f32 	%f537, [%r200+40];
	fma.rn.f32 	%f538, %f532, %f537, %f517;
	ld.shared.f32 	%f539, [%r202+8];
	ld.shared.f32 	%f540, [%r205+200];
	fma.rn.f32 	%f541, %f539, %f540, %f520;
	ld.shared.f32 	%f542, [%r207+200];
	fma.rn.f32 	%f543, %f539, %f542, %f522;
	ld.shared.f32 	%f544, [%r209+200];
	fma.rn.f32 	%f545, %f539, %f544, %f524;
	ld.shared.f32 	%f546, [%r184+12];
	ld.shared.f32 	%f547, [%r187+12];
	fma.rn.f32 	%f548, %f546, %f547, %f527;
	ld.shared.f32 	%f549, [%r189+12];
	fma.rn.f32 	%f550, %f546, %f549, %f529;
	ld.shared.f32 	%f551, [%r191+12];
	fma.rn.f32 	%f552, %f546, %f551, %f531;
	ld.shared.f32 	%f553, [%r193+12];
	ld.shared.f32 	%f554, [%r196+60];
	fma.rn.f32 	%f555, %f553, %f554, %f534;
	ld.shared.f32 	%f556, [%r198+60];
	fma.rn.f32 	%f557, %f553, %f556, %f536;
	ld.shared.f32 	%f558, [%r200+60];
	fma.rn.f32 	%f559, %f553, %f558, %f538;
	ld.shared.f32 	%f560, [%r202+12];
	ld.shared.f32 	%f561, [%r205+300];
	fma.rn.f32 	%f562, %f560, %f561, %f541;
	ld.shared.f32 	%f563, [%r207+300];
	fma.rn.f32 	%f564, %f560, %f563, %f543;
	ld.shared.f32 	%f565, [%r209+300];
	fma.rn.f32 	%f566, %f560, %f565, %f545;
	ld.shared.f32 	%f567, [%r184+16];
	ld.shared.f32 	%f568, [%r187+16];
	fma.rn.f32 	%f569, %f567, %f568, %f548;
	ld.shared.f32 	%f570, [%r189+16];
	fma.rn.f32 	%f571, %f567, %f570, %f550;
	ld.shared.f32 	%f572, [%r191+16];
	fma.rn.f32 	%f573, %f567, %f572, %f552;
	ld.shared.f32 	%f574, [%r193+16];
	ld.shared.f32 	%f575, [%r196+80];
	fma.rn.f32 	%f576, %f574, %f575, %f555;
	ld.shared.f32 	%f577, [%r198+80];
	fma.rn.f32 	%f578, %f574, %f577, %f557;
	ld.shared.f32 	%f579, [%r200+80];
	fma.rn.f32 	%f580, %f574, %f579, %f559;
	ld.shared.f32 	%f581, [%r202+16];
	ld.shared.f32 	%f582, [%r205+400];
	fma.rn.f32 	%f583, %f581, %f582, %f562;
	ld.shared.f32 	%f584, [%r207+400];
	fma.rn.f32 	%f585, %f581, %f584, %f564;
	ld.shared.f32 	%f586, [%r209+400];
	fma.rn.f32 	%f587, %f581, %f586, %f566;
	add.s32 	%r210, %r182, %r13;
	cvta.to.global.u64 	%rd188, %rd223;
	mul.wide.s32 	%rd189, %r210, 4;
	add.s64 	%rd190, %rd188, %rd189;
	ld.global.nc.f32 	%f588, [%rd190];
	mad.lo.s32 	%r211, %r12, -20, %r180;
	cvta.to.global.u64 	%rd191, %rd222;
	mul.wide.s32 	%rd192, %r211, 4;
	add.s64 	%rd193, %rd191, %rd192;
	ld.global.nc.f32 	%f589, [%rd193];
	cvta.to.global.u64 	%rd194, %rd61;
	mul.wide.s32 	%rd195, %r181, 4;
	add.s64 	%rd196, %rd194, %rd195;
	ld.global.nc.f32 	%f590, [%rd196];
	mul.f32 	%f591, %f576, %f589;
	fma.rn.f32 	%f592, %f569, %f588, %f591;
	fma.rn.f32 	%f593, %f583, %f590, %f592;
	neg.f32 	%f594, %f593;
	mul.f32 	%f595, %f578, %f589;
	fma.rn.f32 	%f596, %f571, %f588, %f595;
	fma.rn.f32 	%f597, %f585, %f590, %f596;
	neg.f32 	%f598, %f597;
	mul.f32 	%f599, %f580, %f589;
	fma.rn.f32 	%f600, %f573, %f588, %f599;
	fma.rn.f32 	%f601, %f587, %f590, %f600;
	neg.f32 	%f602, %f601;
	setp.eq.s32 	%p40, %r53, 0;
	sub.f32 	%f603, %f772, %f593;
	sub.f32 	%f604, %f773, %f597;
	sub.f32 	%f605, %f774, %f601;
	selp.f32 	%f124, %f594, %f603, %p40;
	selp.f32 	%f125, %f598, %f604, %p40;
	selp.f32 	%f126, %f602, %f605, %p40;
	setp.eq.s32 	%p41, %r47, 0;
	@%p41 bra 	$L__BB0_48;
	setp.lt.s32 	%p42, %r55, 1001;
	@%p42 bra 	$L__BB0_47;
	mul.wide.s32 	%rd199, %r11, 4;
	add.s64 	%rd200, %rd14, %rd199;
	ld.global.f32 	%f609, [%rd200];
	add.f32 	%f610, %f124, %f609;
	st.global.f32 	[%rd200], %f610;
	ld.global.f32 	%f611, [%rd200+4];
	add.f32 	%f612, %f125, %f611;
	st.global.f32 	[%rd200+4], %f612;
	ld.global.f32 	%f613, [%rd200+8];
	add.f32 	%f614, %f126, %f613;
	st.global.f32 	[%rd200+8], %f614;
	bra.uni 	$L__BB0_49;
$L__BB0_47:
	mul.wide.s32 	%rd197, %r11, 4;
	add.s64 	%rd198, %rd14, %rd197;
	atom.global.add.f32 	%f606, [%rd198], %f124;
	atom.global.add.f32 	%f607, [%rd198+4], %f125;
	atom.global.add.f32 	%f608, [%rd198+8], %f126;
	bra.uni 	$L__BB0_49;
$L__BB0_48:
	mul.wide.s32 	%rd201, %r11, 4;
	add.s64 	%rd202, %rd14, %rd201;
	atom.global.add.f32 	%f615, [%rd202], %f124;
	atom.global.add.f32 	%f616, [%rd202+4], %f125;
	atom.global.add.f32 	%f617, [%rd202+8], %f126;
$L__BB0_49:
	ld.param.u32 	%r222, [_Z30inner_core_impl_kernel_adjointiPKiS0_S0_iifiPKfPfS2_S2_S2_S2_S2_S2_S2_S2_S2_S2_S2_S2_S2_S2_S2_S2_iS3_S3_S3_S3_S3_S3_iiiS2_S2_S3_S3_S3_S3_S3_S2_S2_S2_iS2_S2_S2_S2_S2_iS2_S2_S2_S2_S2_ii_param_34];
	ld.param.u32 	%r220, [_Z30inner_core_impl_kernel_adjointiPKiS0_S0_iifiPKfPfS2_S2_S2_S2_S2_S2_S2_S2_S2_S2_S2_S2_S2_S2_S2_S2_iS3_S3_S3_S3_S3_S3_iiiS2_S2_S3_S3_S3_S3_S3_S2_S2_S2_iS2_S2_S2_S2_S2_iS2_S2_S2_S2_S2_ii_param_33];
	setp.eq.s32 	%p43, %r220, 0;
	setp.ne.s32 	%p44, %r222, 0;
	or.pred  	%p45, %p43, %p44;
	@%p45 bra 	$L__BB0_60;
	cvta.to.global.u64 	%rd203, %rd65;
	shl.b32 	%r212, %r226, 7;
	add.s32 	%r213, %r212, %r2;
	mul.wide.s32 	%rd204, %r213, 4;
	add.s64 	%rd205, %rd16, %rd204;
	ld.global.nc.f32 	%f127, [%rd205];
	mul.lo.s32 	%r214, %r226, 3;
	setp.eq.s32 	%p46, %r51, 0;
	mad.lo.s32 	%r215, %r226, -3, %r213;
	cvt.s64.s32 	%rd33, %r215;
	mad.lo.s32 	%r44, %r226, 250, %r215;
	mul.wide.s32 	%rd206, %r214, 4;
	add.s64 	%rd34, %rd203, %rd206;
	mul.wide.s32 	%rd207, %r44, 4;
	add.s64 	%rd35, %rd203, %rd207;
	@%p46 bra 	$L__BB0_52;
	ld.global.nc.f32 	%f780, [%rd35];
	bra.uni 	$L__BB0_53;
$L__BB0_52:
	ld.global.nc.f32 	%f780, [%rd34];
$L__BB0_53:
	shl.b64 	%rd208, %rd33, 2;
	add.s64 	%rd36, %rd13, %rd208;
	add.s64 	%rd37, %rd12, %rd208;
	add.s64 	%rd38, %rd11, %rd208;
	add.s64 	%rd39, %rd10, %rd208;
	add.s64 	%rd40, %rd9, %rd208;
	setp.eq.s32 	%p47, %r51, 0;
	mul.f32 	%f618, %f127, %f780;
	ld.global.nc.f32 	%f619, [%rd8];
	ld.global.nc.f32 	%f620, [%rd7];
	ld.global.nc.f32 	%f621, [%rd6];
	ld.global.f32 	%f622, [%rd36];
	mul.f32 	%f623, %f618, %f622;
	mul.f32 	%f624, %f735, %f618;
	add.s64 	%rd41, %rd5, %rd207;
	ld.global.f32 	%f625, [%rd41];
	mul.f32 	%f626, %f620, %f623;
	fma.rn.f32 	%f627, %f619, %f625, %f626;
	fma.rn.f32 	%f628, %f624, %f621, %f627;
	st.global.f32 	[%rd41], %f628;
	ld.global.f32 	%f629, [%rd37];
	mul.f32 	%f630, %f618, %f629;
	mul.f32 	%f631, %f736, %f618;
	add.s64 	%rd42, %rd4, %rd207;
	ld.global.f32 	%f632, [%rd42];
	mul.f32 	%f633, %f620, %f630;
	fma.rn.f32 	%f634, %f619, %f632, %f633;
	fma.rn.f32 	%f635, %f631, %f621, %f634;
	st.global.f32 	[%rd42], %f635;
	ld.global.f32 	%f636, [%rd38];
	mul.f32 	%f637, %f618, %f636;
	mul.f32 	%f638, %f737, %f618;
	add.s64 	%rd43, %rd3, %rd207;
	ld.global.f32 	%f639, [%rd43];
	mul.f32 	%f640, %f620, %f637;
	fma.rn.f32 	%f641, %f619, %f639, %f640;
	fma.rn.f32 	%f642, %f638, %f621, %f641;
	st.global.f32 	[%rd43], %f642;
	ld.global.f32 	%f643, [%rd39];
	mul.f32 	%f644, %f618, %f643;
	mul.f32 	%f645, %f738, %f618;
	add.s64 	%rd44, %rd2, %rd207;
	ld.global.f32 	%f646, [%rd44];
	mul.f32 	%f647, %f620, %f644;
	fma.rn.f32 	%f648, %f619, %f646, %f647;
	fma.rn.f32 	%f649, %f645, %f621, %f648;
	st.global.f32 	[%rd44], %f649;
	ld.global.f32 	%f650, [%rd40];
	mul.f32 	%f651, %f618, %f650;
	mul.f32 	%f652, %f739, %f618;
	add.s64 	%rd45, %rd1, %rd207;
	ld.global.f32 	%f653, [%rd45];
	mul.f32 	%f654, %f620, %f651;
	fma.rn.f32 	%f655, %f619, %f653, %f654;
	fma.rn.f32 	%f656, %f652, %f621, %f655;
	st.global.f32 	[%rd45], %f656;
	@%p47 bra 	$L__BB0_55;
	ld.global.nc.f32 	%f781, [%rd35+500];
	bra.uni 	$L__BB0_56;
$L__BB0_55:
	ld.global.nc.f32 	%f781, [%rd34+4];
$L__BB0_56:
	setp.eq.s32 	%p48, %r51, 0;
	mul.f32 	%f657, %f127, %f781;
	ld.global.nc.f32 	%f658, [%rd8+4];
	ld.global.nc.f32 	%f659, [%rd7+4];
	ld.global.nc.f32 	%f660, [%rd6+4];
	ld.global.f32 	%f661, [%rd36];
	mul.f32 	%f662, %f657, %f661;
	mul.f32 	%f663, %f735, %f657;
	ld.global.f32 	%f664, [%rd41+500];
	mul.f32 	%f665, %f659, %f662;
	fma.rn.f32 	%f666, %f658, %f664, %f665;
	fma.rn.f32 	%f667, %f663, %f660, %f666;
	st.global.f32 	[%rd41+500], %f667;
	ld.global.f32 	%f668, [%rd37];
	mul.f32 	%f669, %f657, %f668;
	mul.f32 	%f670, %f736, %f657;
	ld.global.f32 	%f671, [%rd42+500];
	mul.f32 	%f672, %f659, %f669;
	fma.rn.f32 	%f673, %f658, %f671, %f672;
	fma.rn.f32 	%f674, %f670, %f660, %f673;
	st.global.f32 	[%rd42+500], %f674;
	ld.global.f32 	%f675, [%rd38];
	mul.f32 	%f676, %f657, %f675;
	mul.f32 	%f677, %f737, %f657;
	ld.global.f32 	%f678, [%rd43+500];
	mul.f32 	%f679, %f659, %f676;
	fma.rn.f32 	%f680, %f658, %f678, %f679;
	fma.rn.f32 	%f681, %f677, %f660, %f680;
	st.global.f32 	[%rd43+500], %f681;
	ld.global.f32 	%f682, [%rd39];
	mul.f32 	%f683, %f657, %f682;
	mul.f32 	%f684, %f738, %f657;
	ld.global.f32 	%f685, [%rd44+500];
	mul.f32 	%f686, %f659, %f683;
	fma.rn.f32 	%f687, %f658, %f685, %f686;
	fma.rn.f32 	%f688, %f684, %f660, %f687;
	st.global.f32 	[%rd44+500], %f688;
	ld.global.f32 	%f689, [%rd40];
	mul.f32 	%f690, %f657, %f689;
	mul.f32 	%f691, %f739, %f657;
	ld.global.f32 	%f692, [%rd45+500];
	mul.f32 	%f693, %f659, %f690;
	fma.rn.f32 	%f694, %f658, %f692, %f693;
	fma.rn.f32 	%f695, %f691, %f660, %f694;
	st.global.f32 	[%rd45+500], %f695;
	@%p48 bra 	$L__BB0_58;
	ld.global.nc.f32 	%f782, [%rd35+1000];
	bra.uni 	$L__BB0_59;
$L__BB0_58:
	ld.global.nc.f32 	%f782, [%rd34+8];
$L__BB0_59:
	mul.f32 	%f696, %f127, %f782;
	ld.global.nc.f32 	%f697, [%rd8+8];
	ld.global.nc.f32 	%f698, [%rd7+8];
	ld.global.nc.f32 	%f699, [%rd6+8];
	ld.global.f32 	%f700, [%rd36];
	mul.f32 	%f701, %f696, %f700;
	mul.f32 	%f702, %f735, %f696;
	ld.global.f32 	%f703, [%rd41+1000];
	mul.f32 	%f704, %f698, %f701;
	fma.rn.f32 	%f705, %f697, %f703, %f704;
	fma.rn.f32 	%f706, %f702, %f699, %f705;
	st.global.f32 	[%rd41+1000], %f706;
	ld.global.f32 	%f707, [%rd37];
	mul.f32 	%f708, %f696, %f707;
	mul.f32 	%f709, %f736, %f696;
	ld.global.f32 	%f710, [%rd42+1000];
	mul.f32 	%f711, %f698, %f708;
	fma.rn.f32 	%f712, %f697, %f710, %f711;
	fma.rn.f32 	%f713, %f709, %f699, %f712;
	st.global.f32 	[%rd42+1000], %f713;
	ld.global.f32 	%f714, [%rd38];
	mul.f32 	%f715, %f696, %f714;
	mul.f32 	%f716, %f737, %f696;
	ld.global.f32 	%f717, [%rd43+1000];
	mul.f32 	%f718, %f698, %f715;
	fma.rn.f32 	%f719, %f697, %f717, %f718;
	fma.rn.f32 	%f720, %f716, %f699, %f719;
	st.global.f32 	[%rd43+1000], %f720;
	ld.global.f32 	%f721, [%rd39];
	mul.f32 	%f722, %f696, %f721;
	mul.f32 	%f723, %f738, %f696;
	ld.global.f32 	%f724, [%rd44+1000];
	mul.f32 	%f725, %f698, %f722;
	fma.rn.f32 	%f726, %f697, %f724, %f725;
	fma.rn.f32 	%f727, %f723, %f699, %f726;
	st.global.f32 	[%rd44+1000], %f727;
	ld.global.f32 	%f728, [%rd40];
	mul.f32 	%f729, %f696, %f728;
	mul.f32 	%f730, %f739, %f696;
	ld.global.f32 	%f731, [%rd45+1000];
	mul.f32 	%f732, %f698, %f729;
	fma.rn.f32 	%f733, %f697, %f731, %f732;
	fma.rn.f32 	%f734, %f730, %f699, %f733;
	st.global.f32 	[%rd45+1000], %f734;
$L__BB0_60:
	setp.eq.s32 	%p49, %r48, 0;
	@%p49 bra 	$L__BB0_62;
	mad.lo.s32 	%r216, %r226, 125, %r2;
	mul.wide.s32 	%rd210, %r216, 4;
	add.s64 	%rd211, %rd13, %rd210;
	st.global.f32 	[%rd211], %f735;
	add.s64 	%rd212, %rd12, %rd210;
	st.global.f32 	[%rd212], %f736;
	add.s64 	%rd213, %rd11, %rd210;
	st.global.f32 	[%rd213], %f737;
	add.s64 	%rd214, %rd10, %rd210;
	st.global.f32 	[%rd214], %f738;
	add.s64 	%rd215, %rd9, %rd210;
	st.global.f32 	[%rd215], %f739;
$L__BB0_62:
	ret;

}


// ===== COMPILED SASS (sm_100) =====

	.target	sm_100

	.elftype	@"ET_EXEC"


//--------------------- .note.nv.tkinfo           --------------------------
	.section	.note.nv.tkinfo,"",@"SHT_NOTE"
	.sectionflags	@"SHF_NOTE_NV_TKINFO"
	.tkinfo
        /*0018*/ 	.word	0x00000002
        /*0030*/ 	.string	""
        /*0030*/ 	.string	"ptxas"
        /*0030*/ 	.string	"Cuda compilation tools, release 13.0, V13.0.88"
        /*0030*/ 	.string	"Build cuda_13.0.r13.0/compiler.36424714_0"
        /*0030*/ 	.string	"-arch sm_100 -m 64 "



//--------------------- .note.nv.cuinfo           --------------------------
	.section	.note.nv.cuinfo,"",@"SHT_NOTE"
	.sectionflags	@"SHF_NOTE_NV_CUINFO"
        /*0018*/ 	.short	0x0002
        /*001a*/ 	.short	0x0064
        /*001c*/ 	.short	0x0082
	.zero		2


//--------------------- .nv.info                  --------------------------
	.section	.nv.info,"",@"SHT_CUDA_INFO"
	.align	4


	//----- nvinfo : EIATTR_REGCOUNT
	.align		4
        /*0000*/ 	.byte	0x04, 0x2f
        /*0002*/ 	.short	(.L_2 - .L_1)
	.align		4
.L_1:
        /*0004*/ 	.word	index@(_Z30inner_core_impl_kernel_adjointiPKiS0_S0_iifiPKfPfS2_S2_S2_S2_S2_S2_S2_S2_S2_S2_S2_S2_S2_S2_S2_S2_iS3_S3_S3_S3_S3_S3_iiiS2_S2_S3_S3_S3_S3_S3_S2_S2_S2_iS2_S2_S2_S2_S2_iS2_S2_S2_S2_S2_ii)
        /*0008*/ 	.word	0x00000036


	//----- nvinfo : EIATTR_FRAME_SIZE
	.align		4
.L_2:
        /*000c*/ 	.byte	0x04, 0x11
        /*000e*/ 	.short	(.L_4 - .L_3)
	.align		4
.L_3:
        /*0010*/ 	.word	index@($__internal_1_$__cuda_sm3x_div_rn_noftz_f32_slowpath)
        /*0014*/ 	.word	0x00000000


	//----- nvinfo : EIATTR_FRAME_SIZE
	.align		4
.L_4:
        /*0018*/ 	.byte	0x04, 0x11
        /*001a*/ 	.short	(.L_6 - .L_5)
	.align		4
.L_5:
        /*001c*/ 	.word	index@($__internal_0_$__cuda_sm20_rcp_rn_f32_slowpath)
        /*0020*/ 	.word	0x00000000


	//----- nvinfo : EIATTR_FRAME_SIZE
	.align		4
.L_6:
        /*0024*/ 	.byte	0x04, 0x11
        /*0026*/ 	.short	(.L_8 - .L_7)
	.align		4
.L_7:
        /*0028*/ 	.word	index@(_Z30inner_core_impl_kernel_adjointiPKiS0_S0_iifiPKfPfS2_S2_S2_S2_S2_S2_S2_S2_S2_S2_S2_S2_S2_S2_S2_S2_iS3_S3_S3_S3_S3_S3_iiiS2_S2_S3_S3_S3_S3_S3_S2_S2_S2_iS2_S2_S2_S2_S2_iS2_S2_S2_S2_S2_ii)
        /*002c*/ 	.word	0x00000000


	//----- nvinfo : EIATTR_MIN_STACK_SIZE
	.align		4
.L_8:
        /*0030*/ 	.byte	0x04, 0x12
        /*0032*/ 	.short	(.L_10 - .L_9)
	.align		4
.L_9:
        /*0034*/ 	.word	index@(_Z30inner_core_impl_kernel_adjointiPKiS0_S0_iifiPKfPfS2_S2_S2_S2_S2_S2_S2_S2_S2_S2_S2_S2_S2_S2_S2_S2_iS3_S3_S3_S3_S3_S3_iiiS2_S2_S3_S3_S3_S3_S3_S2_S2_S2_iS2_S2_S2_S2_S2_iS2_S2_S2_S2_S2_ii)
        /*0038*/ 	.word	0x00000000
.L_10:


//--------------------- .nv.compat                --------------------------
	.section	.nv.compat,"",@"SHT_CUDA_COMPAT_INFO"
	.align	4
        /*0000*/ 	.byte	0x02, 0x09, 0x00, 0x00, 0x02, 0x02, 0x01, 0x00, 0x02, 0x05, 0x05, 0x00, 0x03, 0x07, 0x01, 0x01
        /*0010*/ 	.byte	0x02, 0x03, 0x00, 0x00, 0x02, 0x06, 0x01, 0x00, 0x04, 0x0b, 0x08, 0x00, 0x01, 0x00, 0x00, 0x00
        /*0020*/ 	.byte	0x00, 0x00, 0x00, 0x00


//--------------------- .nv.info._Z30inner_core_impl_kernel_adjointiPKiS0_S0_iifiPKfPfS2_S2_S2_S2_S2_S2_S2_S2_S2_S2_S2_S2_S2_S2_S2_S2_iS3_S3_S3_S3_S3_S3_iiiS2_S2_S3_S3_S3_S3_S3_S2_S2_S2_iS2_S2_S2_S2_S2_iS2_S2_S2_S2_S2_ii --------------------------
	.section	.nv.info._Z30inner_core_impl_kernel_adjointiPKiS0_S0_iifiPKfPfS2_S2_S2_S2_S2_S2_S2_S2_S2_S2_S2_S2_S2_S2_S2_S2_iS3_S3_S3_S3_S3_S3_iiiS2_S2_S3_S3_S3_S3_S3_S2_S2_S2_iS2_S2_S2_S2_S2_iS2_S2_S2_S2_S2_ii,"",@"SHT_CUDA_INFO"
	.sectionflags	@""
	.align	4


	//----- nvinfo : EIATTR_CUDA_API_VERSION
	.align		4
        /*0000*/ 	.byte	0x04, 0x37
        /*0002*/ 	.short	(.L_12 - .L_11)
.L_11:
        /*0004*/ 	.word	0x00000082


	//----- nvinfo : EIATTR_KPARAM_INFO
	.align		4
.L_12:
        /*0008*/ 	.byte	0x04, 0x17
        /*000a*/ 	.short	(.L_14 - .L_13)
.L_13:
        /*000c*/ 	.word	0x00000000
        /*0010*/ 	.short	0x003b
        /*0012*/ 	.short	0x01bc
        /*0014*/ 	.byte	0x00, 0xf0, 0x11, 0x00


	//----- nvinfo : EIATTR_KPARAM_INFO
	.align		4
.L_14:
        /*0018*/ 	.byte	0x04, 0x17
        /*001a*/ 	.short	(.L_16 - .L_15)
.L_15:
        /*001c*/ 	.word	0x00000000
        /*0020*/ 	.short	0x003a
        /*0022*/ 	.short	0x01b8
        /*0024*/ 	.byte	0x00, 0xf0, 0x11, 0x00


	//----- nvinfo : EIATTR_KPARAM_INFO
	.align		4
.L_16:
        /*0028*/ 	.byte	0x04, 0x17
        /*002a*/ 	.short	(.L_18 - .L_17)
.L_17:
        /*002c*/ 	.word	0x00000000
        /*0030*/ 	.short	0x0039
        /*0032*/ 	.short	0x01b0
        /*0034*/ 	.byte	0x00, 0xf5, 0x21, 0x00


	//----- nvinfo : EIATTR_KPARAM_INFO
	.align		4
.L_18:
        /*0038*/ 	.byte	0x04, 0x17
        /*003a*/ 	.short	(.L_20 - .L_19)
.L_19:
        /*003c*/ 	.word	0x00000000
        /*0040*/ 	.short	0x0038
        /*0042*/ 	.short	0x01a8
        /*0044*/ 	.byte	0x00, 0xf5, 0x21, 0x00


	//----- nvinfo : EIATTR_KPARAM_INFO
	.align		4
.L_20:
        /*0048*/ 	.byte	0x04, 0x17
        /*004a*/ 	.short	(.L_22 - .L_21)
.L_21:
        /*004c*/ 	.word	0x00000000
        /*0050*/ 	.short	0x0037
        /*0052*/ 	.short	0x01a0
        /*0054*/ 	.byte	0x00, 0xf5, 0x21, 0x00


	//----- nvinfo : EIATTR_KPARAM_INFO
	.align		4
.L_22:
        /*0058*/ 	.byte	0x04, 0x17
        /*005a*/ 	.short	(.L_24 - .L_23)
.L_23:
        /*005c*/ 	.word	0x00000000
        /*0060*/ 	.short	0x0036
        /*0062*/ 	.short	0x0198
        /*0064*/ 	.byte	0x00, 0xf5, 0x21, 0x00


	//----- nvinfo : EIATTR_KPARAM_INFO
	.align		4
.L_24:
        /*0068*/ 	.byte	0x04, 0x17
        /*006a*/ 	.short	(.L_26 - .L_25)
.L_25:
        /*006c*/ 	.word	0x00000000
        /*0070*/ 	.short	0x0035
        /*0072*/ 	.short	0x0190
        /*0074*/ 	.byte	0x00, 0xf5, 0x21, 0x00


	//----- nvinfo : EIATTR_KPARAM_INFO
	.align		4
.L_26:
        /*0078*/ 	.byte	0x04, 0x17
        /*007a*/ 	.short	(.L_28 - .L_27)
.L_27:
        /*007c*/ 	.word	0x00000000
        /*0080*/ 	.short	0x0034
        /*0082*/ 	.short	0x0188
        /*0084*/ 	.byte	0x00, 0xf0, 0x11, 0x00


	//----- nvinfo : EIATTR_KPARAM_INFO
	.align		4
.L_28:
        /*0088*/ 	.byte	0x04, 0x17
        /*008a*/ 	.short	(.L_30 - .L_29)
.L_29:
        /*008c*/ 	.word	0x00000000
        /*0090*/ 	.short	0x0033
        /*0092*/ 	.short	0x0180
        /*0094*/ 	.byte	0x00, 0xf5, 0x21, 0x00


	//----- nvinfo : EIATTR_KPARAM_INFO
	.align		4
.L_30:
        /*0098*/ 	.byte	0x04, 0x17
        /*009a*/ 	.short	(.L_32 - .L_31)
.L_31:
        /*009c*/ 	.word	0x00000000
        /*00a0*/ 	.short	0x0032
        /*00a2*/ 	.short	0x0178
        /*00a4*/ 	.byte	0x00, 0xf5, 0x21, 0x00


	//----- nvinfo : EIATTR_KPARAM_INFO
	.align		4
.L_32:
        /*00a8*/ 	.byte	0x04, 0x17
        /*00aa*/ 	.short	(.L_34 - .L_33)
.L_33:
        /*00ac*/ 	.word	0x00000000
        /*00b0*/ 	.short	0x0031
        /*00b2*/ 	.short	0x0170
        /*00b4*/ 	.byte	0x00, 0xf5, 0x21, 0x00


	//----- nvinfo : EIATTR_KPARAM_INFO
	.align		4
.L_34:
        /*00b8*/ 	.byte	0x04, 0x17
        /*00ba*/ 	.short	(.L_36 - .L_35)
.L_35:
        /*00bc*/ 	.word	0x00000000
        /*00c0*/ 	.short	0x0030
        /*00c2*/ 	.short	0x0168
        /*00c4*/ 	.byte	0x00, 0xf5, 0x21, 0x00


	//----- nvinfo : EIATTR_KPARAM_INFO
	.align		4
.L_36:
        /*00c8*/ 	.byte	0x04, 0x17
        /*00ca*/ 	.short	(.L_38 - .L_37)
.L_37:
        /*00cc*/ 	.word	0x00000000
        /*00d0*/ 	.short	0x002f
        /*00d2*/ 	.short	0x0160
        /*00d4*/ 	.byte	0x00, 0xf5, 0x21, 0x00


	//----- nvinfo : EIATTR_KPARAM_INFO
	.align		4
.L_38:
        /*00d8*/ 	.byte	0x04, 0x17
        /*00da*/ 	.short	(.L_40 - .L_39)
.L_39:
        /*00dc*/ 	.word	0x00000000
        /*00e0*/ 	.short	0x002e
        /*00e2*/ 	.short	0x0158
        /*00e4*/ 	.byte	0x00, 0xf0, 0x11, 0x00


	//----- nvinfo : EIATTR_KPARAM_INFO
	.align		4
.L_40:
        /*00e8*/ 	.byte	0x04, 0x17
        /*00ea*/ 	.short	(.L_42 - .L_41)
.L_41:
        /*00ec*/ 	.word	0x00000000
        /*00f0*/ 	.short	0x002d
        /*00f2*/ 	.short	0x0150
        /*00f4*/ 	.byte	0x00, 0xf5, 0x21, 0x00


	//----- nvinfo : EIATTR_KPARAM_INFO
	.align		4
.L_42:
        /*00f8*/ 	.byte	0x04, 0x17
        /*00fa*/ 	.short	(.L_44 - .L_43)
.L_43:
        /*00fc*/ 	.word	0x00000000
        /*0100*/ 	.short	0x002c
        /*0102*/ 	.short	0x0148
        /*0104*/ 	.byte	0x00, 0xf5, 0x21, 0x00


	//----- nvinfo : EIATTR_KPARAM_INFO
	.align		4
.L_44:
        /*0108*/ 	.byte	0x04, 0x17
        /*010a*/ 	.short	(.L_46 - .L_45)
.L_45:
        /*010c*/ 	.word	0x00000000
        /*0110*/ 	.short	0x002b
        /*0112*/ 	.short	0x0140
        /*0114*/ 	.byte	0x00, 0xf5, 0x21, 0x00


	//----- nvinfo : EIATTR_KPARAM_INFO
	.align		4
.L_46:
        /*0118*/ 	.byte	0x04, 0x17
        /*011a*/ 	.short	(.L_48 - .L_47)
.L_47:
        /*011c*/ 	.word	0x00000000
        /*0120*/ 	.short	0x002a
        /*0122*/ 	.short	0x0138
        /*0124*/ 	.byte	0x00, 0xf5, 0x21, 0x00


	//----- nvinfo : EIATTR_KPARAM_INFO
	.align		4
.L_48:
        /*0128*/ 	.byte	0x04, 0x17
        /*012a*/ 	.short	(.L_50 - .L_49)
.L_49:
        /*012c*/ 	.word	0x00000000
        /*0130*/ 	.short	0x0029
        /*0132*/ 	.short	0x0130
        /*0134*/ 	.byte	0x00, 0xf5, 0x21, 0x00


	//----- nvinfo : EIATTR_KPARAM_INFO
	.align		4
.L_50:
        /*0138*/ 	.byte	0x04, 0x17
        /*013a*/ 	.short	(.L_52 - .L_51)
.L_51:
        /*013c*/ 	.word	0x00000000
        /*0140*/ 	.short	0x0028
        /*0142*/ 	.short	0x0128
        /*0144*/ 	.byte	0x00, 0xf5, 0x21, 0x00


	//----- nvinfo : EIATTR_KPARAM_INFO
	.align		4
.L_52:
        /*0148*/ 	.byte	0x04, 0x17
        /*014a*/ 	.short	(.L_54 - .L_53)
.L_53:
        /*014c*/ 	.word	0x00000000
        /*0150*/ 	.short	0x0027
        /*0152*/ 	.short	0x0120
        /*0154*/ 	.byte	0x00, 0xf5, 0x21, 0x00


	//----- nvinfo : EIATTR_KPARAM_INFO
	.align		4
.L_54:
        /*0158*/ 	.byte	0x04, 0x17
        /*015a*/ 	.short	(.L_56 - .L_55)
.L_55:
        /*015c*/ 	.word	0x00000000
        /*0160*/ 	.short	0x0026
        /*0162*/ 	.short	0x0118
        /*0164*/ 	.byte	0x00, 0xf5, 0x21, 0x00


	//----- nvinfo : EIATTR_KPARAM_INFO
	.align		4
.L_56:
        /*0168*/ 	.byte	0x04, 0x17
        /*016a*/ 	.short	(.L_58 - .L_57)
.L_57:
        /*016c*/ 	.word	0x00000000
        /*0170*/ 	.short	0x0025
        /*0172*/ 	.short	0x0110
        /*0174*/ 	.byte	0x00, 0xf5, 0x21, 0x00


	//----- nvinfo : EIATTR_KPARAM_INFO
	.align		4
.L_58:
        /*0178*/ 	.byte	0x04, 0x17
        /*017a*/ 	.short	(.L_60 - .L_59)
.L_59:
        /*017c*/ 	.word	0x00000000
        /*0180*/ 	.short	0x0024
        /*0182*/ 	.short	0x0108
        /*0184*/ 	.byte	0x00, 0xf5, 0x21, 0x00


	//----- nvinfo : EIATTR_KPARAM_INFO
	.align		4
.L_60:
        /*0188*/ 	.byte	0x04, 0x17
        /*018a*/ 	.short	(.L_62 - .L_61)
.L_61:
        /*018c*/ 	.word	0x00000000
        /*0190*/ 	.short	0x0023
        /*0192*/ 	.short	0x0100
        /*0194*/ 	.byte	0x00, 0xf0, 0x11, 0x00


	//----- nvinfo : EIATTR_KPARAM_INFO
	.align		4
.L_62:
        /*0198*/ 	.byte	0x04, 0x17
        /*019a*/ 	.short	(.L_64 - .L_63)
.L_63:
        /*019c*/ 	.word	0x00000000
        /*01a0*/ 	.short	0x0022
        /*01a2*/ 	.short	0x00fc
        /*01a4*/ 	.byte	0x00, 0xf0, 0x11, 0x00


	//----- nvinfo : EIATTR_KPARAM_INFO
	.align		4
.L_64:
        /*01a8*/ 	.byte	0x04, 0x17
        /*01aa*/ 	.short	(.L_66 - .L_65)
.L_65:
        /*01ac*/ 	.word	0x00000000
        /*01b0*/ 	.short	0x0021
        /*01b2*/ 	.short	0x00f8
        /*01b4*/ 	.byte	0x00, 0xf0, 0x11, 0x00


	//----- nvinfo : EIATTR_KPARAM_INFO
	.align		4
.L_66:
        /*01b8*/ 	.byte	0x04, 0x17
        /*01ba*/ 	.short	(.L_68 - .L_67)
.L_67:
        /*01bc*/ 	.word	0x00000000
        /*01c0*/ 	.short	0x0020
        /*01c2*/ 	.short	0x00f0
        /*01c4*/ 	.byte	0x00, 0xf5, 0x21, 0x00


	//----- nvinfo : EIATTR_KPARAM_INFO
	.align		4
.L_68:
        /*01c8*/ 	.byte	0x04, 0x17
        /*01ca*/ 	.short	(.L_70 - .L_69)
.L_69:
        /*01cc*/ 	.word	0x00000000
        /*01d0*/ 	.short	0x001f
        /*01d2*/ 	.short	0x00e8
        /*01d4*/ 	.byte	0x00, 0xf5, 0x21, 0x00


	//----- nvinfo : EIATTR_KPARAM_INFO
	.align		4
.L_70:
        /*01d8*/ 	.byte	0x04, 0x17
        /*01da*/ 	.short	(.L_72 - .L_71)
.L_71:
        /*01dc*/ 	.word	0x00000000
        /*01e0*/ 	.short	0x001e
        /*01e2*/ 	.short	0x00e0
        /*01e4*/ 	.byte	0x00, 0xf5, 0x21, 0x00


	//----- nvinfo : EIATTR_KPARAM_INFO
	.align		4
.L_72:
        /*01e8*/ 	.byte	0x04, 0x17
        /*01ea*/ 	.short	(.L_74 - .L_73)
.L_73:
        /*01ec*/ 	.word	0x00000000
        /*01f0*/ 	.short	0x001d
        /*01f2*/ 	.short	0x00d8
        /*01f4*/ 	.byte	0x00, 0xf5, 0x21, 0x00


	//----- nvinfo : EIATTR_KPARAM_INFO
	.align		4
.L_74:
        /*01f8*/ 	.byte	0x04, 0x17
        /*01fa*/ 	.short	(.L_76 - .L_75)
.L_75:
        /*01fc*/ 	.word	0x00000000
        /*0200*/ 	.short	0x001c
        /*0202*/ 	.short	0x00d0
        /*0204*/ 	.byte	0x00, 0xf5, 0x21, 0x00


	//----- nvinfo : EIATTR_KPARAM_INFO
	.align		4
.L_76:
        /*0208*/ 	.byte	0x04, 0x17
        /*020a*/ 	.short	(.L_78 - .L_77)
.L_77:
        /*020c*/ 	.word	0x00000000
        /*0210*/ 	.short	0x001b
        /*0212*/ 	.short	0x00c8
        /*0214*/ 	.byte	0x00, 0xf5, 0x21, 0x00


	//----- nvinfo : EIATTR_KPARAM_INFO
	.align		4
.L_78:
        /*0218*/ 	.byte	0x04, 0x17
        /*021a*/ 	.short	(.L_80 - .L_79)
.L_79:
        /*021c*/ 	.word	0x00000000
        /*0220*/ 	.short	0x001a
        /*0222*/ 	.short	0x00c0
        /*0224*/ 	.byte	0x00, 0xf0, 0x11, 0x00


	//----- nvinfo : EIATTR_KPARAM_INFO
	.align		4
.L_80:
        /*0228*/ 	.byte	0x04, 0x17
        /*022a*/ 	.short	(.L_82 - .L_81)
.L_81:
        /*022c*/ 	.word	0x00000000
        /*0230*/ 	.short	0x0019
        /*0232*/ 	.short	0x00b8
        /*0234*/ 	.byte	0x00, 0xf5, 0x21, 0x00


	//----- nvinfo : EIATTR_KPARAM_INFO
	.align		4
.L_82:
        /*0238*/ 	.byte	0x04, 0x17
        /*023a*/ 	.short	(.L_84 - .L_83)
.L_83:
        /*023c*/ 	.word	0x00000000
        /*0240*/ 	.short	0x0018
        /*0242*/ 	.short	0x00b0
        /*0244*/ 	.byte	0x00, 0xf5, 0x21, 0x00


	//----- nvinfo : EIATTR_KPARAM_INFO
	.align		4
.L_84:
        /*0248*/ 	.byte	0x04, 0x17
        /*024a*/ 	.short	(.L_86 - .L_85)
.L_85:
        /*024c*/ 	.word	0x00000000
        /*0250*/ 	.short	0x0017
        /*0252*/ 	.short	0x00a8
        /*0254*/ 	.byte	0x00, 0xf5, 0x21, 0x00


	//----- nvinfo : EIATTR_KPARAM_INFO
	.align		4
.L_86:
        /*0258*/ 	.byte	0x04, 0x17
        /*025a*/ 	.short	(.L_88 - .L_87)
.L_87:
        /*025c*/ 	.word	0x00000000
        /*0260*/ 	.short	0x0016
        /*0262*/ 	.short	0x00a0
        /*0264*/ 	.byte	0x00, 0xf5, 0x21, 0x00


	//----- nvinfo : EIATTR_KPARAM_INFO
	.align		4
.L_88:
        /*0268*/ 	.byte	0x04, 0x17
        /*026a*/ 	.short	(.L_90 - .L_89)
.L_89:
        /*026c*/ 	.word	0x00000000
        /*0270*/ 	.short	0x0015
        /*0272*/ 	.short	0x0098
        /*0274*/ 	.byte	0x00, 0xf5, 0x21, 0x00


	//----- nvinfo : EIATTR_KPARAM_INFO
	.align		4
.L_90:
        /*0278*/ 	.byte	0x04, 0x17
        /*027a*/ 	.short	(.L_92 - .L_91)
.L_91:
        /*027c*/ 	.word	0x00000000
        /*0280*/ 	.short	0x0014
        /*0282*/ 	.short	0x0090
        /*0284*/ 	.byte	0x00, 0xf5, 0x21, 0x00


	//----- nvinfo : EIATTR_KPARAM_INFO
	.align		4
.L_92:
        /*0288*/ 	.byte	0x04, 0x17
        /*028a*/ 	.short	(.L_94 - .L_93)
.L_93:
        /*028c*/ 	.word	0x00000000
        /*0290*/ 	.short	0x0013
        /*0292*/ 	.short	0x0088
        /*0294*/ 	.byte	0x00, 0xf5, 0x21, 0x00


	//----- nvinfo : EIATTR_KPARAM_INFO
	.align		4
.L_94:
        /*0298*/ 	.byte	0x04, 0x17
        /*029a*/ 	.short	(.L_96 - .L_95)
.L_95:
        /*029c*/ 	.word	0x00000000
        /*02a0*/ 	.short	0x0012
        /*02a2*/ 	.short	0x0080
        /*02a4*/ 	.byte	0x00, 0xf5, 0x21, 0x00


	//----- nvinfo : EIATTR_KPARAM_INFO
	.align		4
.L_96:
        /*02a8*/ 	.byte	0x04, 0x17
        /*02aa*/ 	.short	(.L_98 - .L_97)
.L_97:
        /*02ac*/ 	.word	0x00000000
        /*02b0*/ 	.short	0x0011
        /*02b2*/ 	.short	0x0078
        /*02b4*/ 	.byte	0x00, 0xf5, 0x21, 0x00


	//----- nvinfo : EIATTR_KPARAM_INFO
	.align		4
.L_98:
        /*02b8*/ 	.byte	0x04, 0x17
        /*02ba*/ 	.short	(.L_100 - .L_99)
.L_99:
        /*02bc*/ 	.word	0x00000000
        /*02c0*/ 	.short	0x0010
        /*02c2*/ 	.short	0x0070
        /*02c4*/ 	.byte	0x00, 0xf5, 0x21, 0x00


	//----- nvinfo : EIATTR_KPARAM_INFO
	.align		4
.L_100:
        /*02c8*/ 	.byte	0x04, 0x17
        /*02ca*/ 	.short	(.L_102 - .L_101)
.L_101:
        /*02cc*/ 	.word	0x00000000
        /*02d0*/ 	.short	0x000f
        /*02d2*/ 	.short	0x0068
        /*02d4*/ 	.byte	0x00, 0xf5, 0x21, 0x00


	//----- nvinfo : EIATTR_KPARAM_INFO
	.align		4
.L_102:
        /*02d8*/ 	.byte	0x04, 0x17
        /*02da*/ 	.short	(.L_104 - .L_103)
.L_103:
        /*02dc*/ 	.word	0x00000000
        /*02e0*/ 	.short	0x000e
        /*02e2*/ 	.short	0x0060
        /*02e4*/ 	.byte	0x00, 0xf5, 0x21, 0x00


	//----- nvinfo : EIATTR_KPARAM_INFO
	.align		4
.L_104:
        /*02e8*/ 	.byte	0x04, 0x17
        /*02ea*/ 	.short	(.L_106 - .L_105)
.L_105:
        /*02ec*/ 	.word	0x00000000
        /*02f0*/ 	.short	0x000d
        /*02f2*/ 	.short	0x0058
        /*02f4*/ 	.byte	0x00, 0xf5, 0x21, 0x00


	//----- nvinfo : EIATTR_KPARAM_INFO
	.align		4
.L_106:
        /*02f8*/ 	.byte	0x04, 0x17
        /*02fa*/ 	.short	(.L_108 - .L_107)
.L_107:
        /*02fc*/ 	.word	0x00000000
        /*0300*/ 	.short	0x000c
        /*0302*/ 	.short	0x0050
        /*0304*/ 	.byte	0x00, 0xf5, 0x21, 0x00


	//----- nvinfo : EIATTR_KPARAM_INFO
	.align		4
.L_108:
        /*0308*/ 	.byte	0x04, 0x17
        /*030a*/ 	.short	(.L_110 - .L_109)
.L_109:
        /*030c*/ 	.word	0x00000000
        /*0310*/ 	.short	0x000b
        /*0312*/ 	.short	0x0048
        /*0314*/ 	.byte	0x00, 0xf5, 0x21, 0x00


	//----- nvinfo : EIATTR_KPARAM_INFO
	.align		4
.L_110:
        /*0318*/ 	.byte	0x04, 0x17
        /*031a*/ 	.short	(.L_112 - .L_111)
.L_111:
        /*031c*/ 	.word	0x00000000
        /*0320*/ 	.short	0x000a
        /*0322*/ 	.short	0x0040
        /*0324*/ 	.byte	0x00, 0xf5, 0x21, 0x00


	//----- nvinfo : EIATTR_KPARAM_INFO
	.align		4
.L_112:
        /*0328*/ 	.byte	0x04, 0x17
        /*032a*/ 	.short	(.L_114 - .L_113)
.L_113:
        /*032c*/ 	.word	0x00000000
        /*0330*/ 	.short	0x0009
        /*0332*/ 	.short	0x0038
        /*0334*/ 	.byte	0x00, 0xf5, 0x21, 0x00


	//----- nvinfo : EIATTR_KPARAM_INFO
	.align		4
.L_114:
        /*0338*/ 	.byte	0x04, 0x17
        /*033a*/ 	.short	(.L_116 - .L_115)
.L_115:
        /*033c*/ 	.word	0x00000000
        /*0340*/ 	.short	0x0008
        /*0342*/ 	.short	0x0030
        /*0344*/ 	.byte	0x00, 0xf5, 0x21, 0x00


	//----- nvinfo : EIATTR_KPARAM_INFO
	.align		4
.L_116:
        /*0348*/ 	.byte	0x04, 0x17
        /*034a*/ 	.short	(.L_118 - .L_117)
.L_117:
        /*034c*/ 	.word	0x00000000
        /*0350*/ 	.short	0x0007
        /*0352*/ 	.short	0x002c
        /*0354*/ 	.byte	0x00, 0xf0, 0x11, 0x00


	//----- nvinfo : EIATTR_KPARAM_INFO
	.align		4
.L_118:
        /*0358*/ 	.byte	0x04, 0x17
        /*035a*/ 	.short	(.L_120 - .L_119)
.L_119:
        /*035c*/ 	.word	0x00000000
        /*0360*/ 	.short	0x0006
        /*0362*/ 	.short	0x0028
        /*0364*/ 	.byte	0x00, 0xf0, 0x11, 0x00


	//----- nvinfo : EIATTR_KPARAM_INFO
	.align		4
.L_120:
        /*0368*/ 	.byte	0x04, 0x17
        /*036a*/ 	.short	(.L_122 - .L_121)
.L_121:
        /*036c*/ 	.word	0x00000000
        /*0370*/ 	.short	0x0005
        /*0372*/ 	.short	0x0024
        /*0374*/ 	.byte	0x00, 0xf0, 0x11, 0x00


	//----- nvinfo : EIATTR_KPARAM_INFO
	.align		4
.L_122:
        /*0378*/ 	.byte	0x04, 0x17
        /*037a*/ 	.short	(.L_124 - .L_123)
.L_123:
        /*037c*/ 	.word	0x00000000
        /*0380*/ 	.short	0x0004
        /*0382*/ 	.short	0x0020
        /*0384*/ 	.byte	0x00, 0xf0, 0x11, 0x00


	//----- nvinfo : EIATTR_KPARAM_INFO
	.align		4
.L_124:
        /*0388*/ 	.byte	0x04, 0x17
        /*038a*/ 	.short	(.L_126 - .L_125)
.L_125:
        /*038c*/ 	.word	0x00000000
        /*0390*/ 	.short	0x0003
        /*0392*/ 	.short	0x0018
        /*0394*/ 	.byte	0x00, 0xf5, 0x21, 0x00


	//----- nvinfo : EIATTR_KPARAM_INFO
	.align		4
.L_126:
        /*0398*/ 	.byte	0x04, 0x17
        /*039a*/ 	.short	(.L_128 - .L_127)
.L_127:
        /*039c*/ 	.word	0x00000000
        /*03a0*/ 	.short	0x0002
        /*03a2*/ 	.short	0x0010
        /*03a4*/ 	.byte	0x00, 0xf5, 0x21, 0x00


	//----- nvinfo : EIATTR_KPARAM_INFO
	.align		4
.L_128:
        /*03a8*/ 	.byte	0x04, 0x17
        /*03aa*/ 	.short	(.L_130 - .L_129)
.L_129:
        /*03ac*/ 	.word	0x00000000
        /*03b0*/ 	.short	0x0001
        /*03b2*/ 	.short	0x0008
        /*03b4*/ 	.byte	0x00, 0xf5, 0x21, 0x00


	//----- nvinfo : EIATTR_KPARAM_INFO
	.align		4
.L_130:
        /*03b8*/ 	.byte	0x04, 0x17
        /*03ba*/ 	.short	(.L_132 - .L_131)
.L_131:
        /*03bc*/ 	.word	0x00000000
        /*03c0*/ 	.short	0x0000
        /*03c2*/ 	.short	0x0000
        /*03c4*/ 	.byte	0x00, 0xf0, 0x11, 0x00


	//----- nvinfo : EIATTR_SPARSE_MMA_MASK
	.align		4
.L_132:
        /*03c8*/ 	.byte	0x03, 0x50
        /*03ca*/ 	.short	0x0000


	//----- nvinfo : EIATTR_MAXREG_COUNT
	.align		4
        /*03cc*/ 	.byte	0x03, 0x1b
        /*03ce*/ 	.short	0x00ff


	//----- nvinfo : EIATTR_NUM_BARRIERS
	.align		4
        /*03d0*/ 	.byte	0x02, 0x4c
        /*03d2*/ 	.byte	0x01
	.zero		1


	//----- nvinfo : EIATTR_MERCURY_ISA_VERSION
	.align		4
        /*03d4*/ 	.byte	0x03, 0x5f
        /*03d6*/ 	.short	0x0101


	//----- nvinfo : EIATTR_VRC_CTA_INIT_COUNT
	.align		4
        /*03d8*/ 	.byte	0x02, 0x4a
	.zero		1
	.zero		1


	//----- nvinfo : EIATTR_EXIT_INSTR_OFFSETS
	.align		4
        /*03dc*/ 	.byte	0x04, 0x1c
        /*03de*/ 	.short	(.L_134 - .L_133)


	//   ....[0]....
.L_133:
        /*03e0*/ 	.word	0x00000070


	//   ....[1]....
        /*03e4*/ 	.word	0x00003610


	//   ....[2]....
        /*03e8*/ 	.word	0x00004ed0


	//   ....[3]....
        /*03ec*/ 	.word	0x00004fe0


	//----- nvinfo : EIATTR_CRS_STACK_SIZE
	.align		4
.L_134:
        /*03f0*/ 	.byte	0x04, 0x1e
        /*03f2*/ 	.short	(.L_136 - .L_135)
.L_135:
        /*03f4*/ 	.word	0x00000000


	//----- nvinfo : EIATTR_CBANK_PARAM_SIZE
	.align		4
.L_136:
        /*03f8*/ 	.byte	0x03, 0x19
        /*03fa*/ 	.short	0x01c0


	//----- nvinfo : EIATTR_PARAM_CBANK
	.align		4
        /*03fc*/ 	.byte	0x04, 0x0a
        /*03fe*/ 	.short	(.L_138 - .L_137)
	.align		4
.L_137:
        /*0400*/ 	.word	index@(.nv.constant0._Z30inner_core_impl_kernel_adjointiPKiS0_S0_iifiPKfPfS2_S2_S2_S2_S2_S2_S2_S2_S2_S2_S2_S2_S2_S2_S2_S2_iS3_S3_S3_S3_S3_S3_iiiS2_S2_S3_S3_S3_S3_S3_S2_S2_S2_iS2_S2_S2_S2_S2_iS2_S2_S2_S2_S2_ii)
        /*0404*/ 	.short	0x0380
        /*0406*/ 	.short	0x01c0


	//----- nvinfo : EIATTR_SW_WAR
	.align		4
.L_138:
        /*0408*/ 	.byte	0x04, 0x36
        /*040a*/ 	.short	(.L_140 - .L_139)
.L_139:
        /*040c*/ 	.word	0x00000008
.L_140:


//--------------------- .nv.callgraph             --------------------------
	.section	.nv.callgraph,"",@"SHT_CUDA_CALLGRAPH"
	.align	4
	.sectionentsize	8
	.align		4
        /*0000*/ 	.word	0x00000000
	.align		4
        /*0004*/ 	.word	0xffffffff
	.align		4
        /*0008*/ 	.word	0x00000000
	.align		4
        /*000c*/ 	.word	0xfffffffe
	.align		4
        /*0010*/ 	.word	0x00000000
	.align		4
        /*0014*/ 	.word	0xfffffffd
	.align		4
        /*0018*/ 	.word	0x00000000
	.align		4
        /*001c*/ 	.word	0xfffffffc


//--------------------- .nv.constant4             --------------------------
	.section	.nv.constant4,"a",@progbits
	.align	8
	.align		8
.nv.constant4:
        /*0000*/ 	.dword	__cudart_i2opi_f


//--------------------- .text._Z30inner_core_impl_kernel_adjointiPKiS0_S0_iifiPKfPfS2_S2_S2_S2_S2_S2_S2_S2_S2_S2_S2_S2_S2_S2_S2_S2_iS3_S3_S3_S3_S3_S3_iiiS2_S2_S3_S3_S3_S3_S3_S2_S2_S2_iS2_S2_S2_S2_S2_iS2_S2_S2_S2_S2_ii --------------------------
	.section	.text._Z30inner_core_impl_kernel_adjointiPKiS0_S0_iifiPKfPfS2_S2_S2_S2_S2_S2_S2_S2_S2_S2_S2_S2_S2_S2_S2_S2_iS3_S3_S3_S3_S3_S3_iiiS2_S2_S3_S3_S3_S3_S3_S2_S2_S2_iS2_S2_S2_S2_S2_iS2_S2_S2_S2_S2_ii,"ax",@progbits
	.align	128
        .global         _Z30inner_core_impl_kernel_adjointiPKiS0_S0_iifiPKfPfS2_S2_S2_S2_S2_S2_S2_S2_S2_S2_S2_S2_S2_S2_S2_S2_iS3_S3_S3_S3_S3_S3_iiiS2_S2_S3_S3_S3_S3_S3_S2_S2_S2_iS2_S2_S2_S2_S2_iS2_S2_S2_S2_S2_ii
        .type           _Z30inner_core_impl_kernel_adjointiPKiS0_S0_iifiPKfPfS2_S2_S2_S2_S2_S2_S2_S2_S2_S2_S2_S2_S2_S2_S2_S2_iS3_S3_S3_S3_S3_S3_iiiS2_S2_S3_S3_S3_S3_S3_S2_S2_S2_iS2_S2_S2_S2_S2_iS2_S2_S2_S2_S2_ii,@function
        .size           _Z30inner_core_impl_kernel_adjointiPKiS0_S0_iifiPKfPfS2_S2_S2_S2_S2_S2_S2_S2_S2_S2_S2_S2_S2_S2_S2_S2_iS3_S3_S3_S3_S3_S3_iiiS2_S2_S3_S3_S3_S3_S3_S2_S2_S2_iS2_S2_S2_S2_S2_iS2_S2_S2_S2_S2_ii,(.L_x_46 - _Z30inner_core_impl_kernel_adjointiPKiS0_S0_iifiPKfPfS2_S2_S2_S2_S2_S2_S2_S2_S2_S2_S2_S2_S2_S2_S2_S2_iS3_S3_S3_S3_S3_S3_iiiS2_S2_S3_S3_S3_S3_S3_S2_S2_S2_iS2_S2_S2_S2_S2_iS2_S2_S2_S2_S2_ii)
        .other          _Z30inner_core_impl_kernel_adjointiPKiS0_S0_iifiPKfPfS2_S2_S2_S2_S2_S2_S2_S2_S2_S2_S2_S2_S2_S2_S2_S2_iS3_S3_S3_S3_S3_S3_iiiS2_S2_S3_S3_S3_S3_S3_S2_S2_S2_iS2_S2_S2_S2_S2_iS2_S2_S2_S2_S2_ii,@"STO_CUDA_ENTRY STV_DEFAULT"
_Z30inner_core_impl_kernel_adjointiPKiS0_S0_iifiPKfPfS2_S2_S2_S2_S2_S2_S2_S2_S2_S2_S2_S2_S2_S2_S2_S2_iS3_S3_S3_S3_S3_S3_iiiS2_S2_S3_S3_S3_S3_S3_S2_S2_S2_iS2_S2_S2_S2_S2_iS2_S2_S2_S2_S2_ii:
.text._Z30inner_core_impl_kernel_adjointiPKiS0_S0_iifiPKfPfS2_S2_S2_S2_S2_S2_S2_S2_S2_S2_S2_S2_S2_S2_S2_S2_iS3_S3_S3_S3_S3_S3_iiiS2_S2_S3_S3_S3_S3_S3_S2_S2_S2_iS2_S2_S2_S2_S2_iS2_S2_S2_S2_S2_ii:
[----:B------:R-:W-:Y:S08]  /*0000*/  LDC R1, c[0x0][0x37c] ;  /* 0x0000df00ff017b82 */ /* 0x000ff00000000800 */
[----:B------:R-:W-:Y:S01]  /*0010*/  S2UR UR4, SR_CTAID.Y ;  /* 0x00000000000479c3 */ /* 0x000fe20000002600 */
[----:B------:R-:W0:Y:S07]  /*0020*/  LDCU UR5, c[0x0][0x370] ;  /* 0x00006e00ff0577ac */ /* 0x000e2e0008000800 */
[----:B------:R-:W0:Y:S08]  /*0030*/  S2UR UR6, SR_CTAID.X ;  /* 0x00000000000679c3 */ /* 0x000e300000002500 */
[----:B------:R-:W1:Y:S01]  /*0040*/  LDC R0, c[0x0][0x380] ;  /* 0x0000e000ff007b82 */ /* 0x000e620000000800 */
[----:B0-----:R-:W-:-:S06]  /*0050*/  UIMAD UR4, UR4, UR5, UR6 ;  /* 0x00000005040472a4 */ /* 0x001fcc000f8e0206 */
[----:B-1----:R-:W-:-:S13]  /*0060*/  ISETP.LE.AND P0, PT, R0, UR4, PT ;  /* 0x0000000400007c0c */ /* 0x002fda000bf03270 */
[----:B------:R-:W-:Y:S05]  /*0070*/  @P0 EXIT ;  /* 0x000000000000094d */ /* 0x000fea0003800000 */
[----:B------:R-:W0:Y:S01]  /*0080*/  S2R R0, SR_TID.X ;  /* 0x0000000000007919 */ /* 0x000e220000002100 */
[----:B------:R-:W1:Y:S01]  /*0090*/  S2UR UR8, SR_CgaCtaId ;  /* 0x00000000000879c3 */ /* 0x000e620000008800 */
[----:B------:R-:W-:Y:S01]  /*00a0*/  PLOP3.LUT P0, PT, PT, PT, PT, 0x8, 0x80 ;  /* 0x000000000080781c */ /* 0x000fe20003f0e170 */
[----:B------:R-:W-:Y:S01]  /*00b0*/  UMOV UR5, 0x400 ;  /* 0x0000040000057882 */ /* 0x000fe20000000000 */
[----:B------:R-:W2:Y:S01]  /*00c0*/  LDCU.64 UR6, c[0x0][0x358] ;  /* 0x00006b00ff0677ac */ /* 0x000ea20008000a00 */
[----:B------:R-:W-:Y:S01]  /*00d0*/  MOV R20, UR5 ;  /* 0x0000000500147c02 */ /* 0x000fe20008000f00 */
[----:B------:R-:W-:Y:S01]  /*00e0*/  BSSY.RECONVERGENT B0, `(.L_x_0) ;  /* 0x0000043000007945 */ /* 0x000fe20003800200 */
[----:B------:R-:W-:Y:S02]  /*00f0*/  P2R R19, PR, RZ, 0x1 ;  /* 0x00000001ff137803 */ /* 0x000fe40000000000 */
[----:B------:R-:W-:Y:S02]  /*0100*/  IADD3 R4, PT, PT, R20, 0x3e8, RZ ;  /* 0x000003e814047810 */ /* 0x000fe40007ffe0ff */
[----:B------:R-:W-:-:S02]  /*0110*/  MOV R3, UR4 ;  /* 0x0000000400037c02 */ /* 0x000fc40008000f00 */
[----:B------:R-:W-:Y:S02]  /*0120*/  ISETP.NE.AND P2, PT, R19, RZ, PT ;  /* 0x000000ff1300720c */ /* 0x000fe40003f45270 */
[----:B-1----:R-:W-:-:S04]  /*0130*/  MOV R27, UR8 ;  /* 0x00000008001b7c02 */ /* 0x002fc80008000f00 */
[C---:B------:R-:W-:Y:S02]  /*0140*/  LEA R17, R27.reuse, R20, 0x18 ;  /* 0x000000141b117211 */ /* 0x040fe400078ec0ff */
[----:B------:R-:W-:Y:S02]  /*0150*/  LEA R21, R27, R4, 0x18 ;  /* 0x000000041b157211 */ /* 0x000fe400078ec0ff */
[C---:B0-----:R-:W-:Y:S02]  /*0160*/  LOP3.LUT R2, R0.reuse, 0xffff, RZ, 0xc0, !PT ;  /* 0x0000ffff00027812 */ /* 0x041fe400078ec0ff */
[C---:B------:R-:W-:Y:S02]  /*0170*/  ISETP.GT.U32.AND P0, PT, R0.reuse, 0x7c, PT ;  /* 0x0000007c0000780c */ /* 0x040fe40003f04070 */
[----:B------:R-:W-:Y:S01]  /*0180*/  LEA R5, R0, R21, 0x2 ;  /* 0x0000001500057211 */ /* 0x000fe200078e10ff */
[----:B------:R-:W-:-:S05]  /*0190*/  IMAD R2, R2, 0xa3e, RZ ;  /* 0x00000a3e02027824 */ /* 0x000fca00078e02ff */
[----:B------:R-:W-:Y:S02]  /*01a0*/  SHF.R.U32.HI R41, RZ, 0x10, R2 ;  /* 0x00000010ff297819 */ /* 0x000fe40000011602 */
[----:B------:R-:W-:-:S03]  /*01b0*/  IADD3 R2, PT, PT, R20, 0x1f4, RZ ;  /* 0x000001f414027810 */ /* 0x000fc60007ffe0ff */
[----:B------:R-:W-:Y:S01]  /*01c0*/  IMAD R7, R41, -0x19, R0 ;  /* 0xffffffe729077824 */ /* 0x000fe200078e0200 */
[----:B------:R-:W-:Y:S02]  /*01d0*/  LEA R15, R27, R2, 0x18 ;  /* 0x000000021b0f7211 */ /* 0x000fe400078ec0ff */
[C---:B------:R-:W-:Y:S02]  /*01e0*/  LEA R2, R0.reuse, R17, 0x2 ;  /* 0x0000001100027211 */ /* 0x040fe400078e10ff */
[----:B------:R-:W-:Y:S02]  /*01f0*/  PRMT R8, R7, 0x9910, RZ ;  /* 0x0000991007087816 */ /* 0x000fe400000000ff */
[----:B------:R-:W-:-:S03]  /*0200*/  LEA R4, R0, R15, 0x2 ;  /* 0x0000000f00047211 */ /* 0x000fc600078e10ff */
[----:B------:R-:W-:-:S05]  /*0210*/  IMAD R8, R8, 0x6667, RZ ;  /* 0x0000666708087824 */ /* 0x000fca00078e02ff */
[----:B------:R-:W-:-:S04]  /*0220*/  SHF.R.S32.HI R9, RZ, 0x10, R8 ;  /* 0x00000010ff097819 */ /* 0x000fc80000011408 */
[----:B------:R-:W-:Y:S01]  /*0230*/  LOP3.LUT R9, R9, 0xffff, RZ, 0xc0, !PT ;  /* 0x0000ffff09097812 */ /* 0x000fe200078ec0ff */
[----:B--2---:R-:W-:Y:S06]  /*0240*/  @P0 BRA `(.L_x_1) ;  /* 0x0000000000b00947 */ /* 0x004fec0003800000 */
[----:B------:R-:W0:Y:S02]  /*0250*/  LDCU UR4, c[0x0][0x3ac] ;  /* 0x00007580ff0477ac */ /* 0x000e240008000800 */
[----:B0-----:R-:W-:-:S13]  /*0260*/  ISETP.NE.AND P0, PT, RZ, UR4, PT ;  /* 0x00000004ff007c0c */ /* 0x001fda000bf05270 */
[----:B------:R-:W0:Y:S08]  /*0270*/  @!P0 LDC.64 R18, c[0x0][0x3a0] ;  /* 0x0000e800ff128b82 */ /* 0x000e300000000a00 */
[----:B------:R-:W1:Y:S01]  /*0280*/  @!P0 LDC.64 R10, c[0x0][0x398] ;  /* 0x0000e600ff0a8b82 */ /* 0x000e620000000a00 */
[----:B0-----:R-:W-:-:S05]  /*0290*/  @!P0 IADD3 R12, PT, PT, R19, -0x1, RZ ;  /* 0xffffffff130c8810 */ /* 0x001fca0007ffe0ff */
[----:B------:R-:W-:-:S04]  /*02a0*/  @!P0 IMAD R13, R12, R18, R3 ;  /* 0x000000120c0d8224 */ /* 0x000fc800078e0203 */
[----:B-1----:R-:W-:Y:S02]  /*02b0*/  @!P0 IMAD.WIDE R10, R13, 0x4, R10 ;  /* 0x000000040d0a8825 */ /* 0x002fe400078e020a */
[----:B------:R-:W0:Y:S04]  /*02c0*/  LDC.64 R12, c[0x0][0x390] ;  /* 0x0000e400ff0c7b82 */ /* 0x000e280000000a00 */
[----:B------:R-:W2:Y:S02]  /*02d0*/  @!P0 LDG.E R10, desc[UR6][R10.64] ;  /* 0x000000060a0a8981 */ /* 0x000ea4000c1e1900 */
[----:B--2---:R-:W-:-:S05]  /*02e0*/  @!P0 IADD3 R3, PT, PT, R10, -0x1, RZ ;  /* 0xffffffff0a038810 */ /* 0x004fca0007ffe0ff */
[----:B0-----:R-:W-:-:S05]  /*02f0*/  IMAD.WIDE R12, R3, 0x4, R12 ;  /* 0x00000004030c7825 */ /* 0x001fca00078e020c */
[----:B------:R-:W2:Y:S02]  /*0300*/  LDG.E R14, desc[UR6][R12.64] ;  /* 0x000000060c0e7981 */ /* 0x000ea4000c1e1900 */
[----:B--2---:R-:W-:-:S13]  /*0310*/  ISETP.NE.AND P0, PT, R14, 0xb, PT ;  /* 0x0000000b0e00780c */ /* 0x004fda0003f05270 */
[----:B------:R-:W0:Y:S01]  /*0320*/  @P0 LDC.64 R18, c[0x0][0x388] ;  /* 0x0000e200ff120b82 */ /* 0x000e220000000a00 */
[----:B------:R-:W-:Y:S01]  /*0330*/  @P0 IMAD R23, R3, 0x7d, R0 ;  /* 0x0000007d03170824 */ /* 0x000fe200078e0200 */
[----:B------:R-:W-:-:S06]  /*0340*/  ISETP.GT.U32.AND P1, PT, R0, 0x18, PT ;  /* 0x000000180000780c */ /* 0x000fcc0003f24070 */
[----:B------:R-:W1:Y:S08]  /*0350*/  @P0 LDC.64 R10, c[0x0][0x3b0] ;  /* 0x0000ec00ff0a0b82 */ /* 0x000e700000000a00 */
[----:B------:R-:W2:Y:S01]  /*0360*/  @!P1 LDC.64 R24, c[0x0][0x410] ;  /* 0x00010400ff189b82 */ /* 0x000ea20000000a00 */
[----:B0-----:R-:W-:-:S07]  /*0370*/  @P0 IMAD.WIDE R18, R23, 0x4, R18 ;  /* 0x0000000417120825 */ /* 0x001fce00078e0212 */
[----:B------:R-:W0:Y:S01]  /*0380*/  @!P1 LDC.64 R22, c[0x0][0x408] ;  /* 0x00010200ff169b82 */ /* 0x000e220000000a00 */
[----:B------:R-:W3:Y:S01]  /*0390*/  @P0 LDG.E R18, desc[UR6][R18.64] ;  /* 0x0000000612120981 */ /* 0x000ee2000c1e1900 */
[----:B------:R-:W-:Y:S01]  /*03a0*/  @P0 MOV R29, 0x3 ;  /* 0x00000003001d0802 */ /* 0x000fe20000000f00 */
[----:B0-----:R-:W-:-:S04]  /*03b0*/  @!P1 IMAD.WIDE.U32 R12, R0, 0x4, R22 ;  /* 0x00000004000c9825 */ /* 0x001fc800078e0016 */
[----:B--2---:R-:W-:Y:S02]  /*03c0*/  @!P1 IMAD.WIDE.U32 R22, R0, 0x4, R24 ;  /* 0x0000000400169825 */ /* 0x004fe400078e0018 */
[----:B------:R-:W2:Y:S04]  /*03d0*/  @!P1 LDG.E.CONSTANT R12, desc[UR6][R12.64] ;  /* 0x000000060c0c9981 */ /* 0x000ea8000c1e9900 */
[----:B------:R-:W4:Y:S01]  /*03e0*/  @!P1 LDG.E.CONSTANT R22, desc[UR6][R22.64] ;  /* 0x0000000616169981 */ /* 0x000f22000c1e9900 */
[----:B---3--:R-:W-:-:S04]  /*03f0*/  @P0 IMAD R6, R18, R29, -0x3 ;  /* 0xfffffffd12060424 */ /* 0x008fc800078e021d */
[----:B-1----:R-:W-:-:S05]  /*0400*/  @P0 IMAD.WIDE R10, R6, 0x4, R10 ;  /* 0x00000004060a0825 */ /* 0x002fca00078e020a */
[----:B------:R-:W3:Y:S04]  /*0410*/  @P0 LDG.E.CONSTANT R25, desc[UR6][R10.64] ;  /* 0x000000060a190981 */ /* 0x000ee8000c1e9900 */
[----:B------:R-:W5:Y:S04]  /*0420*/  @P0 LDG.E.CONSTANT R19, desc[UR6][R10.64+0x4] ;  /* 0x000004060a130981 */ /* 0x000f68000c1e9900 */
[----:B------:R-:W2:Y:S01]  /*0430*/  @P0 LDG.E.CONSTANT R16, desc[UR6][R10.64+0x8] ;  /* 0x000008060a100981 */ /* 0x000ea2000c1e9900 */
[C---:B------:R-:W-:Y:S02]  /*0440*/  @!P1 IADD3 R18, PT, PT, R20.reuse, 0x1770, RZ ;  /* 0x0000177014129810 */ /* 0x040fe40007ffe0ff */
[----:B------:R-:W-:-:S02]  /*0450*/  @!P1 IADD3 R24, PT, PT, R20, 0x17d4, RZ ;  /* 0x000017d414189810 */ /* 0x000fc40007ffe0ff */
[C---:B------:R-:W-:Y:S02]  /*0460*/  @!P1 LEA R29, R27.reuse, R18, 0x18 ;  /* 0x000000121b1d9211 */ /* 0x040fe400078ec0ff */
[----:B------:R-:W-:Y:S02]  /*0470*/  @!P1 LEA R31, R27, R24, 0x18 ;  /* 0x000000181b1f9211 */ /* 0x000fe400078ec0ff */
[C---:B------:R-:W-:Y:S02]  /*0480*/  @!P1 LEA R29, R0.reuse, R29, 0x2 ;  /* 0x0000001d001d9211 */ /* 0x040fe400078e10ff */
[----:B------:R-:W-:Y:S02]  /*0490*/  @!P1 LEA R31, R0, R31, 0x2 ;  /* 0x0000001f001f9211 */ /* 0x000fe400078e10ff */
[----:B------:R-:W-:Y:S01]  /*04a0*/  ISETP.NE.AND P2, PT, R14, 0xb, PT ;  /* 0x0000000b0e00780c */ /* 0x000fe20003f45270 */
[----:B---3--:R-:W-:Y:S04]  /*04b0*/  @P0 STS [R2], R25 ;  /* 0x0000001902000388 */ /* 0x008fe80000000800 */
[----:B-----5:R0:W-:Y:S04]  /*04c0*/  @P0 STS [R4], R19 ;  /* 0x0000001304000388 */ /* 0x0201e80000000800 */
[----:B--2---:R1:W-:Y:S04]  /*04d0*/  @P0 STS [R5], R16 ;  /* 0x0000001005000388 */ /* 0x0043e80000000800 */
[----:B------:R1:W-:Y:S04]  /*04e0*/  @!P1 STS [R29], R12 ;  /* 0x0000000c1d009388 */ /* 0x0003e80000000800 */
[----:B----4-:R1:W-:Y:S01]  /*04f0*/  @!P1 STS [R31], R22 ;  /* 0x000000161f009388 */ /* 0x0103e20000000800 */
[----:B0-----:R-:W-:-:S07]  /*0500*/  P2R R19, PR, RZ, 0x4 ;  /* 0x00000004ff137803 */ /* 0x001fce0000000000 */
.L_x_1:
[----:B------:R-:W-:Y:S05]  /*0510*/  BSYNC.RECONVERGENT B0 ;  /* 0x0000000000007941 */ /* 0x000fea0003800200 */
.L_x_0:
[----:B------:R-:W-:Y:S01]  /*0520*/  SHF.R.U32.HI R9, RZ, 0xf, R9 ;  /* 0x0000000fff097819 */ /* 0x000fe20000011609 */
[----:B------:R-:W-:Y:S03]  /*0530*/  BAR.SYNC.DEFER_BLOCKING 0x0 ;  /* 0x0000000000007b1d */ /* 0x000fe60000010000 */
[----:B------:R-:W-:-:S03]  /*0540*/  LEA.HI.SX32 R9, R8, R9, 0xf ;  /* 0x0000000908097211 */ /* 0x000fc600078f7aff */
[----:B------:R-:W-:Y:S01]  /*0550*/  BSSY.RECONVERGENT B0, `(.L_x_2) ;  /* 0x0000309000007945 */ /* 0x000fe20003800200 */
[----:B-1----:R-:W-:-:S05]  /*0560*/  PRMT R12, R9, 0x9910, RZ ;  /* 0x00009910090c7816 */ /* 0x002fca00000000ff */
[----:B------:R-:W-:Y:S01]  /*0570*/  IMAD R9, R12, -0x5, R7 ;  /* 0xfffffffb0c097824 */ /* 0x000fe200078e0207 */
[----:B------:R-:W-:Y:S06]  /*0580*/  @!P2 BRA `(.L_x_3) ;  /* 0x000000300014a947 */ /* 0x000fec0003800000 */
[----:B------:R-:W-:Y:S01]  /*0590*/  IMAD R13, R41, 0x19, RZ ;  /* 0x00000019290d7824 */ /* 0x000fe200078e02ff */
[----:B------:R-:W-:Y:S01]  /*05a0*/  IADD3 R18, PT, PT, R20, 0x1770, RZ ;  /* 0x0000177014127810 */ /* 0x000fe20007ffe0ff */
[----:B------:R-:W0:Y:S01]  /*05b0*/  LDC.64 R42, c[0x0][0x3f0] ;  /* 0x0000fc00ff2a7b82 */ /* 0x000e220000000a00 */
[----:B------:R-:W1:Y:S01]  /*05c0*/  LDCU UR4, c[0x0][0x440] ;  /* 0x00008800ff0477ac */ /* 0x000e620008000800 */
[----:B------:R-:W-:Y:S01]  /*05d0*/  IMAD R8, R12, 0x5, R13 ;  /* 0x000000050c087824 */ /* 0x000fe200078e020d */
[----:B------:R-:W-:Y:S02]  /*05e0*/  LEA R18, R27, R18, 0x18 ;  /* 0x000000121b127211 */ /* 0x000fe400078ec0ff */
[C---:B------:R-:W-:Y:S01]  /*05f0*/  IADD3 R38, PT, PT, R9.reuse, R13, RZ ;  /* 0x0000000d09267210 */ /* 0x040fe20007ffe0ff */
[----:B------:R-:W2:Y:S01]  /*0600*/  LDCU UR5, c[0x0][0x478] ;  /* 0x00008f00ff0577ac */ /* 0x000ea20008000800 */
[----:B------:R-:W-:Y:S01]  /*0610*/  LEA R23, R9, R18, 0x2 ;  /* 0x0000001209177211 */ /* 0x000fe200078e10ff */
[----:B------:R-:W3:Y:S01]  /*0620*/  LDC.64 R44, c[0x0][0x3d8] ;  /* 0x0000f600ff2c7b82 */ /* 0x000ee20000000a00 */
[C---:B------:R-:W-:Y:S01]  /*0630*/  LEA R24, R8.reuse, R17, 0x2 ;  /* 0x0000001108187211 */ /* 0x040fe200078e10ff */
[----:B------:R-:W4:Y:S01]  /*0640*/  LDCU UR8, c[0x0][0x4d8] ;  /* 0x00009b00ff0877ac */ /* 0x000f220008000800 */
[C---:B------:R-:W-:Y:S01]  /*0650*/  LEA R25, R8.reuse, R15, 0x2 ;  /* 0x0000000f08197211 */ /* 0x040fe200078e10ff */
[----:B------:R-:W-:Y:S01]  /*0660*/  LDS R7, [R23] ;  /* 0x0000000017077984 */ /* 0x000fe20000000800 */
[----:B------:R-:W-:-:S02]  /*0670*/  LEA R26, R8, R21, 0x2 ;  /* 0x00000015081a7211 */ /* 0x000fc400078e10ff */
[C---:B------:R-:W-:Y:S01]  /*0680*/  LEA R39, R38.reuse, R15, 0x2 ;  /* 0x0000000f26277211 */ /* 0x040fe200078e10ff */
[----:B------:R-:W1:Y:S01]  /*0690*/  LDS R14, [R24] ;  /* 0x00000000180e7984 */ /* 0x000e620000000800 */
[C---:B------:R-:W-:Y:S01]  /*06a0*/  LEA R34, R38.reuse, R17, 0x2 ;  /* 0x0000001126227211 */ /* 0x040fe200078e10ff */
[----:B------:R-:W2:Y:S01]  /*06b0*/  LDC.64 R46, c[0x0][0x3c0] ;  /* 0x0000f000ff2e7b82 */ /* 0x000ea20000000a00 */
[----:B------:R-:W-:Y:S01]  /*06c0*/  LEA R38, R38, R21, 0x2 ;  /* 0x0000001526267211 */ /* 0x000fe200078e10ff */
[----:B------:R-:W4:Y:S04]  /*06d0*/  LDS R8, [R25] ;  /* 0x0000000019087984 */ /* 0x000f280000000800 */
[----:B------:R-:W-:Y:S04]  /*06e0*/  LDS R27, [R23+0x14] ;  /* 0x00001400171b7984 */ /* 0x000fe80000000800 */
[----:B------:R-:W0:Y:S04]  /*06f0*/  LDS R28, [R24+0x4] ;  /* 0x00000400181c7984 */ /* 0x000e280000000800 */
[----:B------:R-:W3:Y:S04]  /*0700*/  LDS R29, [R25+0x4] ;  /* 0x00000400191d7984 */ /* 0x000ee80000000800 */
[----:B------:R-:W-:Y:S04]  /*0710*/  LDS R33, [R23+0x28] ;  /* 0x0000280017217984 */ /* 0x000fe80000000800 */
[----:B------:R-:W2:Y:S04]  /*0720*/  LDS R30, [R24+0x8] ;  /* 0x00000800181e7984 */ /* 0x000ea80000000800 */
[----:B------:R-:W2:Y:S04]  /*0730*/  LDS R10, [R26] ;  /* 0x000000001a0a7984 */ /* 0x000ea80000000800 */
[----:B------:R-:W2:Y:S04]  /*0740*/  LDS R31, [R26+0x4] ;  /* 0x000004001a1f7984 */ /* 0x000ea80000000800 */
[----:B------:R-:W2:Y:S04]  /*0750*/  LDS R35, [R25+0x8] ;  /* 0x0000080019237984 */ /* 0x000ea80000000800 */
[----:B------:R-:W2:Y:S01]  /*0760*/  LDS R37, [R26+0x8] ;  /* 0x000008001a257984 */ /* 0x000ea20000000800 */
[----:B-1----:R-:W-:-:S03]  /*0770*/  FFMA R14, R7, R14, RZ ;  /* 0x0000000e070e7223 */ /* 0x002fc600000000ff */
[----:B------:R-:W-:Y:S01]  /*0780*/  LDS R11, [R23+0x3c] ;  /* 0x00003c00170b7984 */ /* 0x000fe20000000800 */
[----:B----4-:R-:W-:-:S03]  /*0790*/  FFMA R8, R7, R8, RZ ;  /* 0x0000000807087223 */ /* 0x010fc600000000ff */
[----:B------:R-:W1:Y:S04]  /*07a0*/  LDS R16, [R24+0xc] ;  /* 0x00000c0018107984 */ /* 0x000e680000000800 */
[----:B------:R-:W4:Y:S01]  /*07b0*/  LDS R20, [R25+0xc] ;  /* 0x00000c0019147984 */ /* 0x000f220000000800 */
[C---:B0-----:R-:W-:Y:S01]  /*07c0*/  FFMA R14, R27.reuse, R28, R14 ;  /* 0x0000001c1b0e7223 */ /* 0x041fe2000000000e */
[----:B---3--:R-:W-:Y:S02]  /*07d0*/  FFMA R8, R27, R29, R8 ;  /* 0x0000001d1b087223 */ /* 0x008fe40000000008 */
[----:B------:R-:W0:Y:S04]  /*07e0*/  LDS R22, [R26+0xc] ;  /* 0x00000c001a167984 */ /* 0x000e280000000800 */
[----:B------:R4:W-:Y:S01]  /*07f0*/  LDS R32, [R23+0x50] ;  /* 0x0000500017207984 */ /* 0x0009e20000000800 */
[----:B--2---:R-:W-:Y:S01]  /*0800*/  FFMA R28, R33, R30, R14 ;  /* 0x0000001e211c7223 */ /* 0x004fe2000000000e */
[----:B------:R-:W-:-:S02]  /*0810*/  LEA R14, R12, R18, 0x2 ;  /* 0x000000120c0e7211 */ /* 0x000fc400078e10ff */
[----:B------:R-:W2:Y:S01]  /*0820*/  LDS R36, [R25+0x10] ;  /* 0x0000100019247984 */ /* 0x000ea20000000800 */
[----:B------:R-:W-:Y:S02]  /*0830*/  IMAD R12, R12, 0x5, R9 ;  /* 0x000000050c0c7824 */ /* 0x000fe400078e0209 */
[----:B------:R-:W-:Y:S02]  /*0840*/  FFMA R10, R7, R10, RZ ;  /* 0x0000000a070a7223 */ /* 0x000fe400000000ff */
[----:B------:R-:W-:Y:S02]  /*0850*/  LDS R7, [R14] ;  /* 0x000000000e077984 */ /* 0x000fe40000000800 */
[----:B------:R-:W-:Y:S02]  /*0860*/  FFMA R10, R27, R31, R10 ;  /* 0x0000001f1b0a7223 */ /* 0x000fe4000000000a */
[----:B------:R-:W-:Y:S01]  /*0870*/  LDS R13, [R14+0x14] ;  /* 0x000014000e0d7984 */ /* 0x000fe20000000800 */
[----:B------:R-:W-:-:S03]  /*0880*/  FFMA R35, R33, R35, R8 ;  /* 0x0000002321237223 */ /* 0x000fc60000000008 */
[----:B------:R-:W3:Y:S01]  /*0890*/  LDS R8, [R39] ;  /* 0x0000000027087984 */ /* 0x000ee20000000800 */
[----:B------:R-:W-:-:S03]  /*08a0*/  FFMA R37, R33, R37, R10 ;  /* 0x0000002521257223 */ /* 0x000fc6000000000a */
[----:B------:R-:W3:Y:S04]  /*08b0*/  LDS R29, [R39+0x14] ;  /* 0x00001400271d7984 */ /* 0x000ee80000000800 */
[----:B------:R-:W3:Y:S01]  /*08c0*/  LDS R33, [R24+0x10] ;  /* 0x0000100018217984 */ /* 0x000ee20000000800 */
[----:B-1----:R-:W-:-:S03]  /*08d0*/  FFMA R16, R11, R16, R28 ;  /* 0x000000100b107223 */ /* 0x002fc6000000001c */
[----:B------:R-:W1:Y:S01]  /*08e0*/  LDS R30, [R34] ;  /* 0x00000000221e7984 */ /* 0x000e620000000800 */
[----:B----4-:R-:W-:-:S03]  /*08f0*/  FFMA R23, R11, R20, R35 ;  /* 0x000000140b177223 */ /* 0x010fc60000000023 */
[----:B------:R-:W4:Y:S01]  /*0900*/  LDS R10, [R38] ;  /* 0x00000000260a7984 */ /* 0x000f220000000800 */
[----:B0-----:R-:W-:-:S03]  /*0910*/  FFMA R37, R11, R22, R37 ;  /* 0x000000160b257223 */ /* 0x001fc60000000025 */
[----:B------:R-:W0:Y:S04]  /*0920*/  LDS R40, [R26+0x10] ;  /* 0x000010001a287984 */ /* 0x000e280000000800 */
[----:B------:R-:W-:Y:S04]  /*0930*/  LDS R35, [R14+0x28] ;  /* 0x000028000e237984 */ /* 0x000fe80000000800 */
[----:B------:R-:W0:Y:S01]  /*0940*/  LDS R28, [R39+0x28] ;  /* 0x00002800271c7984 */ /* 0x000e220000000800 */
[----:B--2---:R-:W-:-:S03]  /*0950*/  FFMA R22, R32, R36, R23 ;  /* 0x0000002420167223 */ /* 0x004fc60000000017 */
[----:B------:R-:W2:Y:S04]  /*0960*/  LDS R27, [R34+0x14] ;  /* 0x00001400221b7984 */ /* 0x000ea80000000800 */
[----:B------:R-:W2:Y:S04]  /*0970*/  LDS R31, [R38+0x14] ;  /* 0x00001400261f7984 */ /* 0x000ea80000000800 */
[----:B------:R-:W2:Y:S01]  /*0980*/  LDS R26, [R34+0x28] ;  /* 0x00002800221a7984 */ /* 0x000ea20000000800 */
[----:B---3--:R-:W-:-:S03]  /*0990*/  FFMA R8, R7, R8, RZ ;  /* 0x0000000807087223 */ /* 0x008fc600000000ff */
[----:B------:R-:W3:Y:S01]  /*09a0*/  LDS R24, [R38+0x28] ;  /* 0x0000280026187984 */ /* 0x000ee20000000800 */
[----:B------:R-:W-:Y:S01]  /*09b0*/  FFMA R23, R13, R29, R8 ;  /* 0x0000001d0d177223 */ /* 0x000fe20000000008 */
[----:B------:R-:W-:Y:S01]  /*09c0*/  LEA R8, R3, R0, 0x7 ;  /* 0x0000000003087211 */ /* 0x000fe200078e38ff */
[----:B------:R-:W-:-:S04]  /*09d0*/  FFMA R20, R32, R33, R16 ;  /* 0x0000002120147223 */ /* 0x000fc80000000010 */
[----:B------:R-:W-:-:S04]  /*09e0*/  IMAD.WIDE R42, R8, 0x4, R42 ;  /* 0x00000004082a7825 */ /* 0x000fc800078e022a */
[----:B-1----:R-:W-:Y:S01]  /*09f0*/  FFMA R30, R7, R30, RZ ;  /* 0x0000001e071e7223 */ /* 0x002fe200000000ff */
[----:B------:R-:W-:-:S04]  /*0a00*/  IMAD.WIDE R44, R8, 0x4, R44 ;  /* 0x00000004082c7825 */ /* 0x000fc800078e022c */
[----:B----4-:R-:W-:Y:S01]  /*0a10*/  FFMA R10, R7, R10, RZ ;  /* 0x0000000a070a7223 */ /* 0x010fe200000000ff */
[----:B------:R-:W-:-:S04]  /*0a20*/  IMAD.WIDE R46, R8, 0x4, R46 ;  /* 0x00000004082e7825 */ /* 0x000fc800078e022e */
[----:B0-----:R-:W-:Y:S01]  /*0a30*/  FFMA R16, R32, R40, R37 ;  /* 0x0000002820107223 */ /* 0x001fe20000000025 */
[----:B------:R-:W4:Y:S01]  /*0a40*/  LDG.E.CONSTANT R9, desc[UR6][R44.64] ;  /* 0x000000062c097981 */ /* 0x000f22000c1e9900 */
[----:B------:R-:W0:Y:S03]  /*0a50*/  LDC.64 R32, c[0x0][0x3e0] ;  /* 0x0000f800ff207b82 */ /* 0x000e260000000a00 */
[----:B------:R-:W4:Y:S01]  /*0a60*/  LDG.E.CONSTANT R7, desc[UR6][R46.64] ;  /* 0x000000062e077981 */ /* 0x000f22000c1e9900 */
[----:B------:R-:W-:-:S03]  /*0a70*/  FFMA R23, R35, R28, R23 ;  /* 0x0000001c23177223 */ /* 0x000fc60000000017 */
[----:B------:R-:W-:Y:S01]  /*0a80*/  LDS R40, [R38+0x50] ;  /* 0x0000500026287984 */ /* 0x000fe20000000800 */
[----:B------:R-:W1:Y:S01]  /*0a90*/  LDC.64 R28, c[0x0][0x400] ;  /* 0x00010000ff1c7b82 */ /* 0x000e620000000a00 */
[C---:B--2---:R-:W-:Y:S01]  /*0aa0*/  FFMA R30, R13.reuse, R27, R30 ;  /* 0x0000001b0d1e7223 */ /* 0x044fe2000000001e */
[----:B------:R-:W-:-:S06]  /*0ab0*/  FFMA R31, R13, R31, R10 ;  /* 0x0000001f0d1f7223 */ /* 0x000fcc000000000a */
[----:B------:R-:W2:Y:S01]  /*0ac0*/  LDC.64 R36, c[0x0][0x3c8] ;  /* 0x0000f200ff247b82 */ /* 0x000ea20000000a00 */
[----:B------:R1:W4:Y:S01]  /*0ad0*/  LDG.E.CONSTANT R10, desc[UR6][R42.64] ;  /* 0x000000062a0a7981 */ /* 0x000322000c1e9900 */
[C---:B------:R-:W-:Y:S01]  /*0ae0*/  FFMA R13, R35.reuse, R26, R30 ;  /* 0x0000001a230d7223 */ /* 0x040fe2000000001e */
[----:B---3--:R-:W-:-:S05]  /*0af0*/  FFMA R35, R35, R24, R31 ;  /* 0x0000001823237223 */ /* 0x008fca000000001f */
[----:B------:R-:W3:Y:S08]  /*0b00*/  LDC.64 R30, c[0x0][0x3f8] ;  /* 0x0000fe00ff1e7b82 */ /* 0x000ef00000000a00 */
[----:B------:R-:W3:Y:S08]  /*0b10*/  LDC.64 R26, c[0x0][0x3e8] ;  /* 0x0000fa00ff1a7b82 */ /* 0x000ef00000000a00 */
[----:B------:R-:W3:Y:S01]  /*0b20*/  LDC.64 R24, c[0x0][0x3d0] ;  /* 0x0000f400ff187b82 */ /* 0x000ee20000000a00 */
[----:B0-----:R-:W-:-:S04]  /*0b30*/  IMAD.WIDE R32, R8, 0x4, R32 ;  /* 0x0000000408207825 */ /* 0x001fc800078e0220 */
[C---:B-1----:R-:W-:Y:S02]  /*0b40*/  IMAD.WIDE R42, R8.reuse, 0x4, R28 ;  /* 0x00000004082a7825 */ /* 0x042fe400078e021c */
[----:B------:R-:W4:Y:S01]  /*0b50*/  LDG.E.CONSTANT R33, desc[UR6][R32.64] ;  /* 0x0000000620217981 */ /* 0x000f22000c1e9900 */
[----:B------:R-:W0:Y:S01]  /*0b60*/  LDC.64 R28, c[0x0][0x438] ;  /* 0x00010e00ff1c7b82 */ /* 0x000e220000000a00 */
[C---:B--2---:R-:W-:Y:S02]  /*0b70*/  IMAD.WIDE R36, R8.reuse, 0x4, R36 ;  /* 0x0000000408247825 */ /* 0x044fe400078e0224 */
[----:B------:R-:W2:Y:S02]  /*0b80*/  LDG.E.CONSTANT R42, desc[UR6][R42.64] ;  /* 0x000000062a2a7981 */ /* 0x000ea4000c1e9900 */
[C---:B---3--:R-:W-:Y:S02]  /*0b90*/  IMAD.WIDE R30, R8.reuse, 0x4, R30 ;  /* 0x00000004081e7825 */ /* 0x048fe400078e021e */
[----:B------:R1:W3:Y:S02]  /*0ba0*/  LDG.E.CONSTANT R11, desc[UR6][R36.64] ;  /* 0x00000006240b7981 */ /* 0x0002e4000c1e9900 */
[----:B------:R-:W-:-:S02]  /*0bb0*/  IMAD.WIDE R26, R8, 0x4, R26 ;  /* 0x00000004081a7825 */ /* 0x000fc400078e021a */
[----:B------:R0:W2:Y:S04]  /*0bc0*/  LDG.E.CONSTANT R30, desc[UR6][R30.64] ;  /* 0x000000061e1e7981 */ /* 0x0000a8000c1e9900 */
[----:B------:R-:W2:Y:S01]  /*0bd0*/  LDG.E.CONSTANT R27, desc[UR6][R26.64] ;  /* 0x000000061a1b7981 */ /* 0x000ea2000c1e9900 */
[C---:B------:R-:W-:Y:S01]  /*0be0*/  IMAD.WIDE R24, R8.reuse, 0x4, R24 ;  /* 0x0000000408187825 */ /* 0x040fe200078e0218 */
[----:B-1----:R-:W1:Y:S02]  /*0bf0*/  LDC.64 R36, c[0x0][0x430] ;  /* 0x00010c00ff247b82 */ /* 0x002e640000000a00 */
[----:B------:R-:W-:Y:S04]  /*0c00*/  LDS R32, [R14+0x3c] ;  /* 0x00003c000e207984 */ /* 0x000fe80000000800 */
[----:B------:R0:W2:Y:S02]  /*0c10*/  LDG.E.CONSTANT R25, desc[UR6][R24.64] ;  /* 0x0000000618197981 */ /* 0x0000a4000c1e9900 */
[----:B0-----:R-:W-:-:S02]  /*0c20*/  IMAD.WIDE R28, R8, 0x4, R28 ;  /* 0x00000004081c7825 */ /* 0x001fc400078e021c */
[----:B------:R-:W0:Y:S04]  /*0c30*/  LDS R31, [R34+0x3c] ;  /* 0x00003c00221f7984 */ /* 0x000e280000000800 */
[----:B------:R-:W2:Y:S04]  /*0c40*/  LDG.E.CONSTANT R29, desc[UR6][R28.64] ;  /* 0x000000061c1d7981 */ /* 0x000ea8000c1e9900 */
[----:B------:R-:W0:Y:S04]  /*0c50*/  LDS R24, [R39+0x3c] ;  /* 0x00003c0027187984 */ /* 0x000e280000000800 */
[----:B------:R-:W-:Y:S01]  /*0c60*/  LDS R26, [R14+0x50] ;  /* 0x000050000e1a7984 */ /* 0x000fe20000000800 */
[----:B-1----:R-:W-:-:S06]  /*0c70*/  IMAD.WIDE R36, R8, 0x4, R36 ;  /* 0x0000000408247825 */ /* 0x002fcc00078e0224 */
[----:B------:R1:W5:Y:S04]  /*0c80*/  LDG.E.CONSTANT R36, desc[UR6][R36.64] ;  /* 0x0000000624247981 */ /* 0x000368000c1e9900 */
[----:B-1----:R-:W1:Y:S01]  /*0c90*/  LDS R37, [R39+0x50] ;  /* 0x0000500027257984 */ /* 0x002e620000000800 */
[----:B0-----:R-:W-:-:S03]  /*0ca0*/  FFMA R13, R32, R31, R13 ;  /* 0x0000001f200d7223 */ /* 0x001fc6000000000d */
[----:B------:R-:W0:Y:S01]  /*0cb0*/  LDS R31, [R34+0x50] ;  /* 0x00005000221f7984 */ /* 0x000e220000000800 */
[----:B------:R-:W-:-:S03]  /*0cc0*/  FFMA R24, R32, R24, R23 ;  /* 0x0000001820187223 */ /* 0x000fc60000000017 */
[----:B------:R-:W0:Y:S01]  /*0cd0*/  LDS R23, [R38+0x3c] ;  /* 0x00003c0026177984 */ /* 0x000e220000000800 */
[C---:B------:R-:W-:Y:S02]  /*0ce0*/  LEA R17, R12.reuse, R17, 0x2 ;  /* 0x000000110c117211 */ /* 0x040fe400078e10ff */
[----:B------:R-:W-:Y:S02]  /*0cf0*/  LEA R41, R41, R18, 0x2 ;  /* 0x0000001229297211 */ /* 0x000fe400078e10ff */
[----:B------:R-:W-:Y:S01]  /*0d00*/  LEA R21, R12, R21, 0x2 ;  /* 0x000000150c157211 */ /* 0x000fe200078e10ff */
[----:B------:R-:W-:Y:S04]  /*0d10*/  LDS R28, [R17+0x64] ;  /* 0x00006400111c7984 */ /* 0x000fe80000000800 */
[----:B------:R-:W-:Y:S01]  /*0d20*/  LDS R34, [R21+0x64] ;  /* 0x0000640015227984 */ /* 0x000fe20000000800 */
[----:B-1----:R-:W-:-:S03]  /*0d30*/  FFMA R24, R26, R37, R24 ;  /* 0x000000251a187223 */ /* 0x002fc60000000018 */
[----:B------:R-:W-:Y:S01]  /*0d40*/  LDS R37, [R21+0x190] ;  /* 0x0001900015257984 */ /* 0x000fe20000000800 */
[----:B0-----:R-:W-:-:S03]  /*0d50*/  FFMA R18, R26, R31, R13 ;  /* 0x0000001f1a127223 */ /* 0x001fc6000000000d */
[----:B------:R-:W-:Y:S01]  /*0d60*/  LDS R31, [R17] ;  /* 0x00000000111f7984 */ /* 0x000fe20000000800 */
[----:B------:R-:W-:Y:S01]  /*0d70*/  FFMA R35, R32, R23, R35 ;  /* 0x0000001720237223 */ /* 0x000fe20000000023 */
[----:B------:R-:W-:Y:S02]  /*0d80*/  LEA R23, R12, R15, 0x2 ;  /* 0x0000000f0c177211 */ /* 0x000fe400078e10ff */
[----:B------:R-:W0:Y:S01]  /*0d90*/  LDS R12, [R41] ;  /* 0x00000000290c7984 */ /* 0x000e220000000800 */
[----:B------:R-:W-:-:S03]  /*0da0*/  FFMA R14, R26, R40, R35 ;  /* 0x000000281a0e7223 */ /* 0x000fc60000000023 */
[----:B------:R-:W1:Y:S04]  /*0db0*/  LDS R13, [R23] ;  /* 0x00000000170d7984 */ /* 0x000e680000000800 */
[----:B------:R-:W1:Y:S04]  /*0dc0*/  LDS R15, [R21] ;  /* 0x00000000150f7984 */ /* 0x000e680000000800 */
[----:B------:R-:W1:Y:S04]  /*0dd0*/  LDS R26, [R41+0x14] ;  /* 0x00001400291a7984 */ /* 0x000e680000000800 */
[----:B------:R-:W1:Y:S04]  /*0de0*/  LDS R32, [R23+0x64] ;  /* 0x0000640017207984 */ /* 0x000e680000000800 */
[----:B------:R-:W-:Y:S04]  /*0df0*/  LDS R35, [R41+0x50] ;  /* 0x0000500029237984 */ /* 0x000fe80000000800 */
[----:B------:R-:W-:Y:S01]  /*0e00*/  LDS R38, [R23+0x190] ;  /* 0x0001900017267984 */ /* 0x000fe20000000800 */
[C---:B0-----:R-:W-:Y:S01]  /*0e10*/  FFMA R31, R12.reuse, R31, RZ ;  /* 0x0000001f0c1f7223 */ /* 0x041fe200000000ff */
[C---:B-1----:R-:W-:Y:S01]  /*0e20*/  FFMA R13, R12.reuse, R13, RZ ;  /* 0x0000000d0c0d7223 */ /* 0x042fe200000000ff */
[----:B------:R-:W-:-:S02]  /*0e30*/  FFMA R15, R12, R15, RZ ;  /* 0x0000000f0c0f7223 */ /* 0x000fc400000000ff */
[----:B------:R-:W-:Y:S01]  /*0e40*/  LDS R12, [R17+0xc8] ;  /* 0x0000c800110c7984 */ /* 0x000fe20000000800 */
[C---:B------:R-:W-:Y:S01]  /*0e50*/  FFMA R28, R26.reuse, R28, R31 ;  /* 0x0000001c1a1c7223 */ /* 0x040fe2000000001f */
[C---:B------:R-:W-:Y:S02]  /*0e60*/  FFMA R15, R26.reuse, R34, R15 ;  /* 0x000000221a0f7223 */ /* 0x040fe4000000000f */
[----:B------:R-:W0:Y:S01]  /*0e70*/  LDS R31, [R41+0x28] ;  /* 0x00002800291f7984 */ /* 0x000e220000000800 */
[----:B------:R-:W-:-:S03]  /*0e80*/  FFMA R13, R26, R32, R13 ;  /* 0x000000201a0d7223 */ /* 0x000fc6000000000d */
[----:B------:R-:W1:Y:S04]  /*0e90*/  LDS R26, [R23+0xc8] ;  /* 0x0000c800171a7984 */ /* 0x000e680000000800 */
[----:B------:R-:W1:Y:S04]  /*0ea0*/  LDS R32, [R21+0xc8] ;  /* 0x0000c80015207984 */ /* 0x000e680000000800 */
[----:B------:R-:W-:Y:S01]  /*0eb0*/  LDS R34, [R17+0x190] ;  /* 0x0001900011227984 */ /* 0x000fe20000000800 */
[----:B0-----:R-:W-:-:S03]  /*0ec0*/  FFMA R12, R31, R12, R28 ;  /* 0x0000000c1f0c7223 */ /* 0x001fc6000000001c */
[----:B------:R-:W-:Y:S01]  /*0ed0*/  LDS R28, [R23+0x12c] ;  /* 0x00012c00171c7984 */ /* 0x000fe20000000800 */
[----:B-1----:R-:W-:-:S03]  /*0ee0*/  FFMA R13, R31, R26, R13 ;  /* 0x0000001a1f0d7223 */ /* 0x002fc6000000000d */
[----:B------:R0:W-:Y:S01]  /*0ef0*/  LDS R26, [R17+0x12c] ;  /* 0x00012c00111a7984 */ /* 0x0001e20000000800 */
[----:B------:R-:W-:-:S03]  /*0f00*/  FFMA R15, R31, R32, R15 ;  /* 0x000000201f0f7223 */ /* 0x000fc6000000000f */
[----:B------:R-:W1:Y:S04]  /*0f10*/  LDS R31, [R41+0x3c] ;  /* 0x00003c00291f7984 */ /* 0x000e680000000800 */
[----:B------:R-:W1:Y:S01]  /*0f20*/  LDS R32, [R21+0x12c] ;  /* 0x00012c0015207984 */ /* 0x000e620000000800 */
[----:B------:R-:W-:Y:S01]  /*0f30*/  UISETP.NE.AND UP0, UPT, UR4, URZ, UPT ;  /* 0x000000ff0400728c */ /* 0x000fe2000bf05270 */
[-C--:B----4-:R-:W-:Y:S01]  /*0f40*/  FMUL R39, R24, R9.reuse ;  /* 0x0000000918277220 */ /* 0x090fe20000400000 */
[----:B0-----:R-:W-:Y:S01]  /*0f50*/  FMUL R17, R18, R9 ;  /* 0x0000000912117220 */ /* 0x001fe20000400000 */
[C---:B-1----:R-:W-:Y:S01]  /*0f60*/  FFMA R12, R31.reuse, R26, R12 ;  /* 0x0000001a1f0c7223 */ /* 0x042fe2000000000c */
[C---:B------:R-:W-:Y:S01]  /*0f70*/  FFMA R13, R31.reuse, R28, R13 ;  /* 0x0000001c1f0d7223 */ /* 0x040fe2000000000d */
[----:B------:R-:W-:-:S02]  /*0f80*/  FFMA R32, R31, R32, R15 ;  /* 0x000000201f207223 */ /* 0x000fc4000000000f */
[C---:B------:R-:W-:Y:S01]  /*0f90*/  FFMA R15, R35.reuse, R34, R12 ;  /* 0x00000022230f7223 */ /* 0x040fe2000000000c */
[----:B------:R-:W-:Y:S01]  /*0fa0*/  FFMA R13, R35, R38, R13 ;  /* 0x00000026230d7223 */ /* 0x000fe2000000000d */
[----:B------:R-:W-:-:S04]  /*0fb0*/  FFMA R26, R22, R7, R39 ;  /* 0x00000007161a7223 */ /* 0x000fc80000000027 */
[----:B------:R-:W-:Y:S01]  /*0fc0*/  FFMA R21, R13, R10, R26 ;  /* 0x0000000a0d157223 */ /* 0x000fe2000000001a */
[----:B------:R-:W-:Y:S01]  /*0fd0*/  FMUL R23, R14, R9 ;  /* 0x000000090e177220 */ /* 0x000fe20000400000 */
[----:B------:R-:W-:Y:S01]  /*0fe0*/  FFMA R37, R35, R37, R32 ;  /* 0x0000002523257223 */ /* 0x000fe20000000020 */
[----:B------:R-:W-:-:S04]  /*0ff0*/  FMUL R31, R18, R33 ;  /* 0x00000021121f7220 */ /* 0x000fc80000400000 */
[----:B---3--:R-:W-:-:S04]  /*1000*/  FFMA R12, R20, R11, R31 ;  /* 0x0000000b140c7223 */ /* 0x008fc8000000001f */
[----:B--2---:R-:W-:Y:S01]  /*1010*/  FFMA R12, R15, R30, R12 ;  /* 0x0000001e0f0c7223 */ /* 0x004fe2000000000c */
[----:B------:R-:W-:-:S03]  /*1020*/  FMUL R18, R18, R27 ;  /* 0x0000001b12127220 */ /* 0x000fc60000400000 */
[----:B------:R-:W-:Y:S01]  /*1030*/  FADD R38, R12, R21 ;  /* 0x000000150c267221 */ /* 0x000fe20000000000 */
[----:B------:R-:W-:Y:S01]  /*1040*/  FFMA R12, R20, R7, R17 ;  /* 0x00000007140c7223 */ /* 0x000fe20000000011 */
[C---:B------:R-:W-:Y:S01]  /*1050*/  FMUL R21, R24.reuse, R33 ;  /* 0x0000002118157220 */ /* 0x040fe20000400000 */
[-C--:B------:R-:W-:Y:S01]  /*1060*/  FMUL R24, R24, R27.reuse ;  /* 0x0000001b18187220 */ /* 0x080fe20000400000 */
[----:B------:R-:W-:Y:S01]  /*1070*/  FMUL R26, R14, R27 ;  /* 0x0000001b0e1a7220 */ /* 0x000fe20000400000 */
[----:B------:R-:W-:Y:S01]  /*1080*/  FFMA R17, R20, R25, R18 ;  /* 0x0000001914117223 */ /* 0x000fe20000000012 */
[----:B------:R-:W-:Y:S01]  /*1090*/  FMUL R20, R14, R33 ;  /* 0x000000210e147220 */ /* 0x000fe20000400000 */
[C---:B------:R-:W-:Y:S01]  /*10a0*/  FFMA R14, R22.reuse, R11, R21 ;  /* 0x0000000b160e7223 */ /* 0x040fe20000000015 */
[----:B------:R-:W-:Y:S01]  /*10b0*/  FFMA R22, R22, R25, R24 ;  /* 0x0000001916167223 */ /* 0x000fe20000000018 */
[C---:B------:R-:W-:Y:S01]  /*10c0*/  FFMA R18, R16.reuse, R7, R23 ;  /* 0x0000000710127223 */ /* 0x040fe20000000017 */
[C---:B------:R-:W-:Y:S01]  /*10d0*/  FFMA R21, R16.reuse, R11, R20 ;  /* 0x0000000b10157223 */ /* 0x040fe20000000014 */
[----:B------:R-:W-:Y:S01]  /*10e0*/  FFMA R23, R16, R25, R26 ;  /* 0x0000001910177223 */ /* 0x000fe2000000001a */
[C---:B------:R-:W-:Y:S01]  /*10f0*/  FFMA R24, R15.reuse, R10, R12 ;  /* 0x0000000a0f187223 */ /* 0x040fe2000000000c */
[----:B------:R-:W-:Y:S01]  /*1100*/  FFMA R17, R15, R42, R17 ;  /* 0x0000002a0f117223 */ /* 0x000fe20000000011 */
[C---:B------:R-:W-:Y:S01]  /*1110*/  FFMA R31, R13.reuse, R30, R14 ;  /* 0x0000001e0d1f7223 */ /* 0x040fe2000000000e */
[----:B------:R-:W-:Y:S01]  /*1120*/  FFMA R22, R13, R42, R22 ;  /* 0x0000002a0d167223 */ /* 0x000fe20000000016 */
[C---:B------:R-:W-:Y:S01]  /*1130*/  FFMA R18, R37.reuse, R10, R18 ;  /* 0x0000000a25127223 */ /* 0x040fe20000000012 */
[C---:B------:R-:W-:Y:S01]  /*1140*/  FFMA R21, R37.reuse, R30, R21 ;  /* 0x0000001e25157223 */ /* 0x040fe20000000015 */
[----:B------:R-:W-:Y:S01]  /*1150*/  FFMA R26, R37, R42, R23 ;  /* 0x0000002a251a7223 */ /* 0x000fe20000000017 */
[----:B------:R-:W-:Y:S01]  /*1160*/  ISETP.NE.AND P1, PT, RZ, UR5, PT ;  /* 0x00000005ff007c0c */ /* 0x000fe2000bf25270 */
[----:B------:R-:W-:Y:S01]  /*1170*/  FADD R32, R17, R18 ;  /* 0x0000001211207221 */ /* 0x000fe20000000000 */
[----:B------:R-:W-:Y:S01]  /*1180*/  FADD R40, R22, R21 ;  /* 0x0000001516287221 */ /* 0x000fe20000000000 */
[----:B------:R-:W-:Y:S01]  /*1190*/  MOV R35, R29 ;  /* 0x0000001d00237202 */ /* 0x000fe20000000f00 */
[----:B------:R-:W-:Y:S01]  /*11a0*/  FADD R23, R24, R31 ;  /* 0x0000001f18177221 */ /* 0x000fe20000000000 */
[----:B------:R-:W-:Y:S01]  /*11b0*/  UISETP.NE.AND UP1, UPT, UR8, URZ, UPT ;  /* 0x000000ff0800728c */ /* 0x000fe2000bf25270 */
[----:B------:R-:W-:Y:S10]  /*11c0*/  BRA.U !UP0, `(.L_x_4) ;  /* 0x00000001083c7547 */ /* 0x000ff4000b800000 */
[----:B------:R-:W0:Y:S08]  /*11d0*/  LDC R14, c[0x0][0x538] ;  /* 0x00014e00ff0e7b82 */ /* 0x000e300000000800 */
[----:B------:R-:W1:Y:S01]  /*11e0*/  LDC.64 R12, c[0x0][0x470] ;  /* 0x00011c00ff0c7b82 */ /* 0x000e620000000a00 */
[----:B0-----:R-:W-:Y:S01]  /*11f0*/  ISETP.NE.AND P0, PT, R14, 0x1, PT ;  /* 0x000000010e00780c */ /* 0x001fe20003f05270 */
[----:B------:R-:W-:-:S04]  /*1200*/  FADD R14, R26, R23 ;  /* 0x000000171a0e7221 */ /* 0x000fc80000000000 */
[----:B------:R-:W-:Y:S01]  /*1210*/  FMUL R37, R14, 0.3333333432674407959 ;  /* 0x3eaaaaab0e257820 */ /* 0x000fe20000400000 */
[----:B------:R-:W-:-:S03]  /*1220*/  FMUL R14, R40, 0.5 ;  /* 0x3f000000280e7820 */ /* 0x000fc60000400000 */
[--C-:B------:R-:W-:Y:S01]  /*1230*/  FADD R15, R24, -R37.reuse ;  /* 0x80000025180f7221 */ /* 0x100fe20000000000 */
[----:B------:R-:W-:-:S03]  /*1240*/  FADD R18, R31, -R37 ;  /* 0x800000251f127221 */ /* 0x000fc60000000000 */
[----:B------:R-:W-:Y:S02]  /*1250*/  @P0 IMAD R21, R3, -0x3, R8 ;  /* 0xfffffffd03150824 */ /* 0x000fe400078e0208 */
[----:B-1----:R-:W-:-:S04]  /*1260*/  @!P0 IMAD.WIDE.U32 R16, R0, 0x4, R12 ;  /* 0x0000000400108825 */ /* 0x002fc800078e000c */
[----:B------:R-:W-:Y:S01]  /*1270*/  @P0 IMAD.WIDE R20, R21, 0x4, R12 ;  /* 0x0000000415140825 */ /* 0x000fe200078e020c */
[----:B------:R0:W-:Y:S03]  /*1280*/  @!P0 STG.E desc[UR6][R16.64], R37 ;  /* 0x0000002510008986 */ /* 0x0001e6000c101906 */
[----:B------:R-:W-:Y:S01]  /*1290*/  FMUL R12, R38, 0.5 ;  /* 0x3f000000260c7820 */ /* 0x000fe20000400000 */
[----:B------:R-:W-:Y:S01]  /*12a0*/  FMUL R13, R32, 0.5 ;  /* 0x3f000000200d7820 */ /* 0x000fe20000400000 */
[----:B------:R0:W-:Y:S06]  /*12b0*/  @P0 STG.E desc[UR6][R20.64], R37 ;  /* 0x0000002514000986 */ /* 0x0001ec000c101906 */
.L_x_4:
[----:B------:R-:W-:Y:S05]  /*12c0*/  @!P1 BRA `(.L_x_5) ;  /* 0x0000000000389947 */ /* 0x000fea0003800000 */
[----:B------:R-:W1:Y:S01]  /*12d0*/  LDCU UR4, c[0x0][0x480] ;  /* 0x00009000ff0477ac */ /* 0x000e620008000800 */
[----:B0-----:R-:W0:Y:S01]  /*12e0*/  LDC.64 R20, c[0x0][0x488] ;  /* 0x00012200ff147b82 */ /* 0x001e220000000a00 */
[----:B-1----:R-:W-:-:S13]  /*12f0*/  ISETP.NE.AND P0, PT, RZ, UR4, PT ;  /* 0x00000004ff007c0c */ /* 0x002fda000bf05270 */
[----:B------:R-:W-:-:S04]  /*1300*/  @P0 IMAD R17, R3, -0x3, R8 ;  /* 0xfffffffd03110824 */ /* 0x000fc800078e0208 */
[----:B0-----:R-:W-:-:S04]  /*1310*/  @P0 IMAD.WIDE R16, R17, 0x4, R20 ;  /* 0x0000000411100825 */ /* 0x001fc800078e0214 */
[----:B------:R-:W-:Y:S02]  /*1320*/  @!P0 IMAD.WIDE R20, R3, 0x4, R20 ;  /* 0x0000000403148825 */ /* 0x000fe400078e0214 */
[----:B------:R-:W2:Y:S04]  /*1330*/  @P0 LDG.E.CONSTANT R16, desc[UR6][R16.64] ;  /* 0x0000000610100981 */ /* 0x000ea8000c1e9900 */
[----:B------:R-:W3:Y:S01]  /*1340*/  @!P0 LDG.E.CONSTANT R20, desc[UR6][R20.64] ;  /* 0x0000000614148981 */ /* 0x000ee2000c1e9900 */
[----:B--2---:R-:W-:Y:S01]  /*1350*/  @P0 FADD R44, R16, -1 ;  /* 0xbf800000102c0421 */ /* 0x004fe20000000000 */
[C---:B------:R-:W-:Y:S01]  /*1360*/  @P0 FMUL R35, R29.reuse, R16 ;  /* 0x000000101d230220 */ /* 0x040fe20000400000 */
[----:B---3--:R-:W-:Y:S02]  /*1370*/  @!P0 FADD R22, R20, -1 ;  /* 0xbf80000014168421 */ /* 0x008fe40000000000 */
[C---:B------:R-:W-:Y:S01]  /*1380*/  @P0 FMUL R44, R29.reuse, R44 ;  /* 0x0000002c1d2c0220 */ /* 0x040fe20000400000 */
[C---:B------:R-:W-:Y:S01]  /*1390*/  @!P0 FMUL R35, R29.reuse, R20 ;  /* 0x000000141d238220 */ /* 0x040fe20000400000 */
[----:B------:R-:W-:-:S07]  /*13a0*/  @!P0 FMUL R44, R29, R22 ;  /* 0x000000161d2c8220 */ /* 0x000fce0000400000 */
.L_x_5:
[----:B------:R-:W-:Y:S05]  /*13b0*/  BRA.U !UP1, `(.L_x_6) ;  /* 0x0000000109807547 */ /* 0x000fea000b800000 */
[----:B0-----:R-:W0:Y:S08]  /*13c0*/  LDC.64 R16, c[0x0][0x4e8] ;  /* 0x00013a00ff107b82 */ /* 0x001e300000000a00 */
[----:B------:R-:W1:Y:S08]  /*13d0*/  LDC.64 R20, c[0x0][0x4f0] ;  /* 0x00013c00ff147b82 */ /* 0x000e700000000a00 */
[----:B------:R-:W2:Y:S08]  /*13e0*/  LDC.64 R34, c[0x0][0x4e0] ;  /* 0x00013800ff227b82 */ /* 0x000eb00000000a00 */
[----:B------:R-:W3:Y:S01]  /*13f0*/  LDC.64 R22, c[0x0][0x4f8] ;  /* 0x00013e00ff167b82 */ /* 0x000ee20000000a00 */
[----:B0-----:R-:W-:-:S05]  /*1400*/  IMAD.WIDE R16, R8, 0x4, R16 ;  /* 0x0000000408107825 */ /* 0x001fca00078e0210 */
[----:B------:R-:W4:Y:S02]  /*1410*/  LDG.E.CONSTANT R39, desc[UR6][R16.64] ;  /* 0x0000000610277981 */ /* 0x000f24000c1e9900 */
[----:B------:R-:W0:Y:S01]  /*1420*/  LDC.64 R28, c[0x0][0x500] ;  /* 0x00014000ff1c7b82 */ /* 0x000e220000000a00 */
[----:B-1----:R-:W-:-:S05]  /*1430*/  IMAD.WIDE R20, R8, 0x4, R20 ;  /* 0x0000000408147825 */ /* 0x002fca00078e0214 */
[----:B------:R-:W4:Y:S01]  /*1440*/  LDG.E.CONSTANT R41, desc[UR6][R20.64] ;  /* 0x0000000614297981 */ /* 0x000f22000c1e9900 */
[----:B--2---:R-:W-:-:S05]  /*1450*/  IMAD.WIDE R34, R8, 0x4, R34 ;  /* 0x0000000408227825 */ /* 0x004fca00078e0222 */
[----:B------:R-:W2:Y:S01]  /*1460*/  LDG.E.CONSTANT R37, desc[UR6][R34.64] ;  /* 0x0000000622257981 */ /* 0x000ea2000c1e9900 */
[----:B---3--:R-:W-:-:S06]  /*1470*/  IMAD.WIDE R22, R8, 0x4, R22 ;  /* 0x0000000408167825 */ /* 0x008fcc00078e0216 */
[----:B------:R-:W3:Y:S01]  /*1480*/  LDG.E.CONSTANT R23, desc[UR6][R22.64] ;  /* 0x0000000616177981 */ /* 0x000ee2000c1e9900 */
[----:B0-----:R-:W-:-:S06]  /*1490*/  IMAD.WIDE R28, R8, 0x4, R28 ;  /* 0x00000004081c7825 */ /* 0x001fcc00078e021c */
[----:B------:R-:W3:Y:S01]  /*14a0*/  LDG.E.CONSTANT R29, desc[UR6][R28.64] ;  /* 0x000000061c1d7981 */ /* 0x000ee2000c1e9900 */
[----:B----4-:R-:W-:-:S04]  /*14b0*/  @P1 FFMA R39, R44, -0.6666666865348815918, R39 ;  /* 0xbf2aaaab2c271823 */ /* 0x010fc80000000027 */
[-C--:B-----5:R-:W-:Y:S01]  /*14c0*/  FMUL R36, R24, R39.reuse ;  /* 0x0000002718247220 */ /* 0x0a0fe20000400000 */
[----:B------:R-:W-:Y:S01]  /*14d0*/  FMUL R17, R31, R39 ;  /* 0x000000271f117220 */ /* 0x000fe20000400000 */
[----:B------:R-:W-:-:S04]  /*14e0*/  @P1 FFMA R41, R44, -0.6666666865348815918, R41 ;  /* 0xbf2aaaab2c291823 */ /* 0x000fc80000000029 */
[----:B------:R-:W-:Y:S01]  /*14f0*/  FMUL R16, R31, R41 ;  /* 0x000000291f107220 */ /* 0x000fe20000400000 */
[----:B--2---:R-:W-:-:S03]  /*1500*/  @P1 FFMA R37, R44, 1.3333333730697631836, R37 ;  /* 0x3faaaaab2c251823 */ /* 0x004fc60000000025 */
[C---:B------:R-:W-:Y:S01]  /*1510*/  FFMA R16, R24.reuse, R41, R16 ;  /* 0x0000002918107223 */ /* 0x040fe20000000010 */
[-C--:B------:R-:W-:Y:S01]  /*1520*/  FFMA R31, R31, R37.reuse, R36 ;  /* 0x000000251f1f7223 */ /* 0x080fe20000000024 */
[----:B------:R-:W-:Y:S01]  /*1530*/  FFMA R17, R24, R37, R17 ;  /* 0x0000002518117223 */ /* 0x000fe20000000011 */
[----:B------:R-:W-:Y:S01]  /*1540*/  FADD R39, -R39, R37 ;  /* 0x0000002527277221 */ /* 0x000fe20000000100 */
[----:B---3--:R-:W-:Y:S02]  /*1550*/  @P1 FFMA R23, R44, 1.3333333730697631836, R23 ;  /* 0x3faaaaab2c171823 */ /* 0x008fe40000000017 */
[CC--:B------:R-:W-:Y:S01]  /*1560*/  FFMA R36, R26.reuse, R41.reuse, R17 ;  /* 0x000000291a247223 */ /* 0x0c0fe20000000011 */
[----:B------:R-:W-:Y:S01]  /*1570*/  FFMA R24, R26, R41, R31 ;  /* 0x000000291a187223 */ /* 0x000fe2000000001f */
[----:B------:R-:W-:Y:S01]  /*1580*/  FMUL.D2 R38, R38, R39 ;  /* 0x0000002726267220 */ /* 0x000fe20000300000 */
[----:B------:R-:W-:Y:S01]  /*1590*/  FFMA R26, R26, R23, R16 ;  /* 0x000000171a1a7223 */ /* 0x000fe20000000010 */
[----:B------:R-:W-:Y:S01]  /*15a0*/  @P1 FADD R29, R29, R44 ;  /* 0x0000002c1d1d1221 */ /* 0x000fe20000000000 */
[----:B------:R-:W-:Y:S06]  /*15b0*/  BRA `(.L_x_7) ;  /* 0x0000000000307947 */ /* 0x000fec0003800000 */
.L_x_6:
[C---:B0----5:R-:W-:Y:S01]  /*15c0*/  FFMA R17, R35.reuse, 1.3333333730697631836, R36 ;  /* 0x3faaaaab23117823 */ /* 0x061fe20000000024 */
[----:B------:R-:W-:Y:S01]  /*15d0*/  FADD R16, R35, R35 ;  /* 0x0000002323107221 */ /* 0x000fe20000000000 */
[--C-:B------:R-:W-:Y:S01]  /*15e0*/  FADD R21, R31, R26.reuse ;  /* 0x0000001a1f157221 */ /* 0x100fe20000000000 */
[----:B------:R-:W-:Y:S01]  /*15f0*/  FADD R35, R24, R26 ;  /* 0x0000001a18237221 */ /* 0x000fe20000000000 */
[----:B------:R-:W-:Y:S01]  /*1600*/  FMUL R38, R38, R29 ;  /* 0x0000001d26267220 */ /* 0x000fe20000400000 */
[----:B------:R-:W-:-:S04]  /*1610*/  FADD R16, R17, -R16 ;  /* 0x8000001011107221 */ /* 0x000fc80000000000 */
[C---:B------:R-:W-:Y:S01]  /*1620*/  FMUL R21, R16.reuse, R21 ;  /* 0x0000001510157220 */ /* 0x040fe20000400000 */
[----:B------:R-:W-:Y:S01]  /*1630*/  FMUL R20, R16, R35 ;  /* 0x0000002310147220 */ /* 0x000fe20000400000 */
[----:B------:R-:W-:Y:S02]  /*1640*/  FMUL R23, R23, R16 ;  /* 0x0000001017177220 */ /* 0x000fe40000400000 */
[-C--:B------:R-:W-:Y:S01]  /*1650*/  FFMA R36, R24, R17.reuse, R21 ;  /* 0x0000001118247223 */ /* 0x080fe20000000015 */
[-C--:B------:R-:W-:Y:S01]  /*1660*/  FFMA R24, R31, R17.reuse, R20 ;  /* 0x000000111f187223 */ /* 0x080fe20000000014 */
[----:B------:R-:W-:-:S07]  /*1670*/  FFMA R26, R26, R17, R23 ;  /* 0x000000111a1a7223 */ /* 0x000fce0000000017 */
.L_x_7:
[----:B------:R-:W0:Y:S01]  /*1680*/  LDCU UR4, c[0x0][0x47c] ;  /* 0x00008f80ff0477ac */ /* 0x000e220008000800 */
[-C--:B------:R-:W-:Y:S01]  /*1690*/  FMUL R32, R32, R29.reuse ;  /* 0x0000001d20207220 */ /* 0x080fe20000400000 */
[----:B------:R-:W-:Y:S01]  /*16a0*/  FMUL R40, R40, R29 ;  /* 0x0000001d28287220 */ /* 0x000fe20000400000 */
[----:B0-----:R-:W-:-:S04]  /*16b0*/  UISETP.NE.AND UP0, UPT, UR4, URZ, UPT ;  /* 0x000000ff0400728c */ /* 0x001fc8000bf05270 */
[----:B------:R-:W-:-:S09]  /*16c0*/  UISETP.EQ.OR UP0, UPT, UR5, URZ, UP0 ;  /* 0x000000ff0500728c */ /* 0x000fd20008702670 */
[----:B------:R-:W-:Y:S05]  /*16d0*/  BRA.U UP0, `(.L_x_8) ;  /* 0x0000000100bc7547 */ /* 0x000fea000b800000 */
[----:B------:R-:W0:Y:S01]  /*16e0*/  LDC.64 R16, c[0x0][0x498] ;  /* 0x00012600ff107b82 */ /* 0x000e220000000a00 */
[----:B------:R-:W-:-:S07]  /*16f0*/  IMAD R45, R3, 0xf7, R8 ;  /* 0x000000f7032d7824 */ /* 0x000fce00078e0208 */
[----:B------:R-:W1:Y:S08]  /*1700*/  LDC.64 R20, c[0x0][0x4a0] ;  /* 0x00012800ff147b82 */ /* 0x000e700000000a00 */
[----:B------:R-:W2:Y:S08]  /*1710*/  LDC.64 R22, c[0x0][0x4a8] ;  /* 0x00012a00ff167b82 */ /* 0x000eb00000000a00 */
[----:B------:R-:W3:Y:S01]  /*1720*/  LDC.64 R28, c[0x0][0x4b0] ;  /* 0x00012c00ff1c7b82 */ /* 0x000ee20000000a00 */
[----:B0-----:R-:W-:-:S05]  /*1730*/  IMAD.WIDE R16, R45, 0x4, R16 ;  /* 0x000000042d107825 */ /* 0x001fca00078e0210 */
[----:B------:R-:W4:Y:S02]  /*1740*/  LDG.E R31, desc[UR6][R16.64] ;  /* 0x00000006101f7981 */ /* 0x000f24000c1e1900 */
[----:B------:R-:W0:Y:S01]  /*1750*/  LDC.64 R34, c[0x0][0x4b8] ;  /* 0x00012e00ff227b82 */ /* 0x000e220000000a00 */
[C---:B-1----:R-:W-:Y:S01]  /*1760*/  IMAD.WIDE R20, R45.reuse, 0x4, R20 ;  /* 0x000000042d147825 */ /* 0x042fe200078e0214 */
[----:B------:R-:W5:Y:S04]  /*1770*/  LDG.E R8, desc[UR6][R16.64+0x1f4] ;  /* 0x0001f40610087981 */ /* 0x000f68000c1e1900 */
[----:B------:R-:W5:Y:S01]  /*1780*/  LDG.E R39, desc[UR6][R20.64] ;  /* 0x0000000614277981 */ /* 0x000f62000c1e1900 */
[----:B--2---:R-:W-:-:S03]  /*1790*/  IMAD.WIDE R22, R45, 0x4, R22 ;  /* 0x000000042d167825 */ /* 0x004fc600078e0216 */
[----:B------:R-:W2:Y:S04]  /*17a0*/  LDG.E R41, desc[UR6][R20.64+0x1f4] ;  /* 0x0001f40614297981 */ /* 0x000ea8000c1e1900 */
[----:B------:R-:W2:Y:S01]  /*17b0*/  LDG.E R47, desc[UR6][R22.64] ;  /* 0x00000006162f7981 */ /* 0x000ea2000c1e1900 */
[----:B---3--:R-:W-:-:S03]  /*17c0*/  IMAD.WIDE R28, R45, 0x4, R28 ;  /* 0x000000042d1c7825 */ /* 0x008fc600078e021c */
[----:B------:R-:W3:Y:S04]  /*17d0*/  LDG.E R37, desc[UR6][R16.64+0x3e8] ;  /* 0x0003e80610257981 */ /* 0x000ee8000c1e1900 */
[----:B------:R-:W3:Y:S01]  /*17e0*/  LDG.E R49, desc[UR6][R28.64] ;  /* 0x000000061c317981 */ /* 0x000ee2000c1e1900 */
[----:B0-----:R-:W-:-:S03]  /*17f0*/  IMAD.WIDE R34, R45, 0x4, R34 ;  /* 0x000000042d227825 */ /* 0x001fc600078e0222 */
[----:B------:R-:W3:Y:S04]  /*1800*/  LDG.E R44, desc[UR6][R22.64+0x1f4] ;  /* 0x0001f406162c7981 */ /* 0x000ee8000c1e1900 */
[----:B------:R-:W3:Y:S04]  /*1810*/  LDG.E R51, desc[UR6][R34.64] ;  /* 0x0000000622337981 */ /* 0x000ee8000c1e1900 */
[----:B------:R-:W3:Y:S04]  /*1820*/  LDG.E R16, desc[UR6][R28.64+0x1f4] ;  /* 0x0001f4061c107981 */ /* 0x000ee8000c1e1900 */
[----:B------:R-:W3:Y:S04]  /*1830*/  LDG.E R46, desc[UR6][R34.64+0x1f4] ;  /* 0x0001f406222e7981 */ /* 0x000ee8000c1e1900 */
[----:B------:R5:W3:Y:S04]  /*1840*/  LDG.E R43, desc[UR6][R20.64+0x3e8] ;  /* 0x0003e806142b7981 */ /* 0x000ae8000c1e1900 */
[----:B------:R0:W3:Y:S04]  /*1850*/  LDG.E R45, desc[UR6][R22.64+0x3e8] ;  /* 0x0003e806162d7981 */ /* 0x0000e8000c1e1900 */
[----:B------:R-:W3:Y:S04]  /*1860*/  LDG.E R17, desc[UR6][R28.64+0x3e8] ;  /* 0x0003e8061c117981 */ /* 0x000ee8000c1e1900 */
[----:B------:R-:W3:Y:S01]  /*1870*/  LDG.E R20, desc[UR6][R34.64+0x3e8] ;  /* 0x0003e80622147981 */ /* 0x000ee2000c1e1900 */
[----:B----4-:R-:W-:-:S04]  /*1880*/  FADD R26, R26, R31 ;  /* 0x0000001f1a1a7221 */ /* 0x010fc80000000000 */
[----:B-----5:R-:W-:-:S04]  /*1890*/  FADD R21, R39, R26 ;  /* 0x0000001a27157221 */ /* 0x020fc80000000000 */
[----:B0-----:R-:W-:Y:S01]  /*18a0*/  FADD R22, R21, R8 ;  /* 0x0000000815167221 */ /* 0x001fe20000000000 */
[----:B------:R-:W-:Y:S01]  /*18b0*/  FADD R31, R36, -R31 ;  /* 0x8000001f241f7221 */ /* 0x000fe20000000000 */
[----:B------:R-:W-:Y:S02]  /*18c0*/  FADD R24, R24, -R39 ;  /* 0x8000002718187221 */ /* 0x000fe40000000000 */
[----:B--2---:R-:W-:Y:S01]  /*18d0*/  FADD R22, R41, R22 ;  /* 0x0000001629167221 */ /* 0x004fe20000000000 */
[----:B------:R-:W-:Y:S01]  /*18e0*/  FADD R47, R38, -R47 ;  /* 0x8000002f262f7221 */ /* 0x000fe20000000000 */
[----:B------:R-:W-:Y:S01]  /*18f0*/  FADD R8, R31, -R8 ;  /* 0x800000081f087221 */ /* 0x000fe20000000000 */
[----:B------:R-:W-:Y:S01]  /*1900*/  FADD R24, R24, -R41 ;  /* 0x8000002918187221 */ /* 0x000fe20000000000 */
[----:B---3--:R-:W-:Y:S01]  /*1910*/  FADD R22, R22, R37 ;  /* 0x0000002516167221 */ /* 0x008fe20000000000 */
[----:B------:R-:W-:Y:S01]  /*1920*/  FADD R49, R32, -R49 ;  /* 0x8000003120317221 */ /* 0x000fe20000000000 */
[----:B------:R-:W-:Y:S01]  /*1930*/  FADD R44, R47, -R44 ;  /* 0x8000002c2f2c7221 */ /* 0x000fe20000000000 */
[----:B------:R-:W-:-:S02]  /*1940*/  FADD R51, R40, -R51 ;  /* 0x8000003328337221 */ /* 0x000fc40000000000 */
[----:B------:R-:W-:Y:S02]  /*1950*/  FADD R16, R49, -R16 ;  /* 0x8000001031107221 */ /* 0x000fe40000000000 */
[----:B------:R-:W-:Y:S01]  /*1960*/  FADD R51, R51, -R46 ;  /* 0x8000002e33337221 */ /* 0x000fe20000000000 */
[----:B------:R-:W-:Y:S01]  /*1970*/  FADD R36, R8, -R37 ;  /* 0x8000002508247221 */ /* 0x000fe20000000000 */
[----:B------:R-:W-:Y:S01]  /*1980*/  FADD R24, R24, -R43 ;  /* 0x8000002b18187221 */ /* 0x000fe20000000000 */
[----:B------:R-:W-:Y:S01]  /*1990*/  FADD R26, R43, R22 ;  /* 0x000000162b1a7221 */ /* 0x000fe20000000000 */
[----:B------:R-:W-:Y:S01]  /*19a0*/  FADD R38, R44, -R45 ;  /* 0x8000002d2c267221 */ /* 0x000fe20000000000 */
[----:B------:R-:W-:Y:S01]  /*19b0*/  FADD R32, R16, -R17 ;  /* 0x8000001110207221 */ /* 0x000fe20000000000 */
[----:B------:R-:W-:-:S07]  /*19c0*/  FADD R40, R51, -R20 ;  /* 0x8000001433287221 */ /* 0x000fce0000000000 */
.L_x_8:
[-C--:B------:R-:W-:Y:S01]  /*19d0*/  FMUL R16, R10, R27.reuse ;  /* 0x0000001b0a107220 */ /* 0x080fe20000400000 */
[----:B------:R-:W-:Y:S01]  /*19e0*/  FMUL R8, R30, R27 ;  /* 0x0000001b1e087220 */ /* 0x000fe20000400000 */
[----:B------:R-:W-:Y:S01]  /*19f0*/  FMUL R20, R10, R33 ;  /* 0x000000210a147220 */ /* 0x000fe20000400000 */
[----:B------:R-:W-:Y:S01]  /*1a00*/  BSSY.RECONVERGENT B1, `(.L_x_9) ;  /* 0x0000012000017945 */ /* 0x000fe20003800200 */
[-C--:B------:R-:W-:Y:S01]  /*1a10*/  FFMA R16, R9, R42.reuse, -R16 ;  /* 0x0000002a09107223 */ /* 0x080fe20000000810 */
[----:B------:R-:W-:Y:S01]  /*1a20*/  FFMA R8, R33, R42, -R8 ;  /* 0x0000002a21087223 */ /* 0x000fe20000000808 */
[----:B------:R-:W-:Y:S02]  /*1a30*/  FFMA R20, R9, R30, -R20 ;  /* 0x0000001e09147223 */ /* 0x000fe40000000814 */
[----:B------:R-:W-:-:S04]  /*1a40*/  FMUL R16, R11, R16 ;  /* 0x000000100b107220 */ /* 0x000fc80000400000 */
[----:B------:R-:W-:-:S04]  /*1a50*/  FFMA R8, R7, R8, -R16 ;  /* 0x0000000807087223 */ /* 0x000fc80000000810 */
[----:B------:R-:W-:-:S05]  /*1a60*/  FFMA R21, R25, R20, R8 ;  /* 0x0000001419157223 */ /* 0x000fca0000000008 */
[----:B------:R-:W-:-:S04]  /*1a70*/  IADD3 R8, PT, PT, R21, 0x1800000, RZ ;  /* 0x0180000015087810 */ /* 0x000fc80007ffe0ff */
[----:B------:R-:W-:-:S04]  /*1a80*/  LOP3.LUT R8, R8, 0x7f800000, RZ, 0xc0, !PT ;  /* 0x7f80000008087812 */ /* 0x000fc800078ec0ff */
[----:B------:R-:W-:-:S13]  /*1a90*/  ISETP.GT.U32.AND P0, PT, R8, 0x1ffffff, PT ;  /* 0x01ffffff0800780c */ /* 0x000fda0003f04070 */
[----:B------:R-:W-:Y:S05]  /*1aa0*/  @P0 BRA `(.L_x_10) ;  /* 0x00000000000c0947 */ /* 0x000fea0003800000 */
[----:B------:R-:W-:-:S07]  /*1ab0*/  MOV R20, 0x1ad0 ;  /* 0x00001ad000147802 */ /* 0x000fce0000000f00 */
[----:B------:R-:W-:Y:S05]  /*1ac0*/  CALL.REL.NOINC `($__internal_0_$__cuda_sm20_rcp_rn_f32_slowpath) ;  /* 0x0000003400487944 */ /* 0x000fea0003c00000 */
[----:B------:R-:W-:Y:S05]  /*1ad0*/  BRA `(.L_x_11) ;  /* 0x0000000000107947 */ /* 0x000fea0003800000 */
.L_x_10:
[----:B------:R-:W0:Y:S02]  /*1ae0*/  MUFU.RCP R8, R21 ;  /* 0x0000001500087308 */ /* 0x000e240000001000 */
[----:B0-----:R-:W-:-:S04]  /*1af0*/  FFMA R16, R21, R8, -1 ;  /* 0xbf80000015107423 */ /* 0x001fc80000000008 */
[----:B------:R-:W-:-:S04]  /*1b00*/  FADD.FTZ R17, -R16, -RZ ;  /* 0x800000ff10117221 */ /* 0x000fc80000010100 */
[----:B------:R-:W-:-:S07]  /*1b10*/  FFMA R8, R8, R17, R8 ;  /* 0x0000001108087223 */ /* 0x000fce0000000008 */
.L_x_11:
[----:B------:R-:W-:Y:S05]  /*1b20*/  BSYNC.RECONVERGENT B1 ;  /* 0x0000000000017941 */ /* 0x000fea0003800200 */
.L_x_9:
[----:B------:R-:W0:Y:S01]  /*1b30*/  LDCU UR4, c[0x0][0x508] ;  /* 0x0000a100ff0477ac */ /* 0x000e220008000800 */
[----:B------:R-:W-:Y:S02]  /*1b40*/  MOV R20, R38 ;  /* 0x0000002600147202 */ /* 0x000fe40000000f00 */
[----:B------:R-:W-:Y:S02]  /*1b50*/  MOV R34, R32 ;  /* 0x0000002000227202 */ /* 0x000fe40000000f00 */
[----:B------:R-:W-:Y:S01]  /*1b60*/  MOV R28, R40 ;  /* 0x00000028001c7202 */ /* 0x000fe20000000f00 */
[----:B0-----:R-:W-:-:S09]  /*1b70*/  UISETP.NE.AND UP0, UPT, UR4, URZ, UPT ;  /* 0x000000ff0400728c */ /* 0x001fd2000bf05270 */
[----:B------:R-:W-:Y:S05]  /*1b80*/  BRA.U !UP0, `(.L_x_12) ;  /* 0x0000001508647547 */ /* 0x000fea000b800000 */
[----:B------:R-:W0:Y:S02]  /*1b90*/  LDC.64 R16, c[0x0][0x510] ;  /* 0x00014400ff107b82 */ /* 0x000e240000000a00 */
[----:B0-----:R-:W-:-:S05]  /*1ba0*/  IMAD.WIDE R16, R6, 0x4, R16 ;  /* 0x0000000406107825 */ /* 0x001fca00078e0210 */
[----:B------:R-:W2:Y:S04]  /*1bb0*/  LDG.E.CONSTANT R31, desc[UR6][R16.64+0x4] ;  /* 0x00000406101f7981 */ /* 0x000ea8000c1e9900 */
[----:B------:R0:W5:Y:S04]  /*1bc0*/  LDG.E.CONSTANT R22, desc[UR6][R16.64] ;  /* 0x0000000610167981 */ /* 0x000168000c1e9900 */
[----:B------:R0:W5:Y:S01]  /*1bd0*/  LDG.E.CONSTANT R23, desc[UR6][R16.64+0x8] ;  /* 0x0000080610177981 */ /* 0x000162000c1e9900 */
[----:B------:R-:W-:Y:S01]  /*1be0*/  BSSY.RECONVERGENT B1, `(.L_x_13) ;  /* 0x0000067000017945 */ /* 0x000fe20003800200 */
[C---:B--2---:R-:W-:Y:S01]  /*1bf0*/  FMUL R29, R31.reuse, 0.63661974668502807617 ;  /* 0x3f22f9831f1d7820 */ /* 0x044fe20000400000 */
[----:B------:R-:W-:-:S05]  /*1c00*/  FSETP.GE.AND P0, PT, |R31|, 105615, PT ;  /* 0x47ce47801f00780b */ /* 0x000fca0003f06200 */
[----:B------:R-:W1:Y:S02]  /*1c10*/  F2I.NTZ R29, R29 ;  /* 0x0000001d001d7305 */ /* 0x000e640000203100 */
[----:B-1----:R-:W-:-:S05]  /*1c20*/  I2FP.F32.S32 R28, R29 ;  /* 0x0000001d001c7245 */ /* 0x002fca0000201400 */
[----:B------:R-:W-:-:S04]  /*1c30*/  FFMA R21, R28, -1.5707962512969970703, R31 ;  /* 0xbfc90fda1c157823 */ /* 0x000fc8000000001f */
[----:B------:R-:W-:-:S04]  /*1c40*/  FFMA R21, R28, -7.5497894158615963534e-08, R21 ;  /* 0xb3a221681c157823 */ /* 0x000fc80000000015 */
[----:B------:R-:W-:Y:S01]  /*1c50*/  FFMA R28, R28, -5.3903029534742383927e-15, R21 ;  /* 0xa7c234c51c1c7823 */ /* 0x000fe20000000015 */
[----:B0-----:R-:W-:Y:S06]  /*1c60*/  @!P0 BRA `(.L_x_14) ;  /* 0x0000000400788947 */ /* 0x001fec0003800000 */
[----:B------:R-:W-:-:S13]  /*1c70*/  FSETP.NEU.AND P0, PT, |R31|, +INF , PT ;  /* 0x7f8000001f00780b */ /* 0x000fda0003f0d200 */
[----:B------:R-:W-:Y:S01]  /*1c80*/  @!P0 FMUL R28, RZ, R31 ;  /* 0x0000001fff1c8220 */ /* 0x000fe20000400000 */
[----:B------:R-:W-:Y:S01]  /*1c90*/  @!P0 MOV R29, RZ ;  /* 0x000000ff001d8202 */ /* 0x000fe20000000f00 */
[----:B------:R-:W-:Y:S06]  /*1ca0*/  @!P0 BRA `(.L_x_14) ;  /* 0x0000000400688947 */ /* 0x000fec0003800000 */
[----:B------:R-:W-:Y:S02]  /*1cb0*/  SHF.L.U32 R16, R31, 0x8, RZ ;  /* 0x000000081f107819 */ /* 0x000fe400000006ff */
[----:B------:R-:W-:Y:S01]  /*1cc0*/  CS2R R28, SRZ ;  /* 0x00000000001c7805 */ /* 0x000fe2000001ff00 */
[----:B------:R-:W0:Y:S01]  /*1cd0*/  LDCU.64 UR8, c[0x4][URZ] ;  /* 0x01000000ff0877ac */ /* 0x000e220008000a00 */
[----:B------:R-:W-:Y:S01]  /*1ce0*/  LOP3.LUT R45, R16, 0x80000000, RZ, 0xfc, !PT ;  /* 0x80000000102d7812 */ /* 0x000fe200078efcff */
[----:B------:R-:W-:Y:S01]  /*1cf0*/  UMOV UR5, URZ ;  /* 0x000000ff00057c82 */ /* 0x000fe20008000000 */
[----:B------:R-:W-:-:S05]  /*1d00*/  UMOV UR4, URZ ;  /* 0x000000ff00047c82 */ /* 0x000fca0008000000 */
.L_x_15:
[----:B0-----:R-:W-:Y:S02]  /*1d10*/  MOV R16, UR8 ;  /* 0x0000000800107c02 */ /* 0x001fe40008000f00 */
[----:B------:R-:W-:-:S05]  /*1d20*/  MOV R17, UR9 ;  /* 0x0000000900117c02 */ /* 0x000fca0008000f00 */
[----:B------:R-:W2:Y:S01]  /*1d30*/  LDG.E.CONSTANT R16, desc[UR6][R16.64] ;  /* 0x0000000610107981 */ /* 0x000ea2000c1e9900 */
[----:B------:R-:W-:Y:S01]  /*1d40*/  UIADD3 UR4, UPT, UPT, UR4, 0x1, URZ ;  /* 0x0000000104047890 */ /* 0x000fe2000fffe0ff */
[C---:B------:R-:W-:Y:S01]  /*1d50*/  ISETP.EQ.AND P1, PT, R28.reuse, 0x4, PT ;  /* 0x000000041c00780c */ /* 0x040fe20003f22270 */
[----:B------:R-:W-:Y:S01]  /*1d60*/  UIADD3 UR8, UP1, UPT, UR8, 0x4, URZ ;  /* 0x0000000408087890 */ /* 0x000fe2000ff3e0ff */
[C---:B------:R-:W-:Y:S01]  /*1d70*/  ISETP.EQ.AND P2, PT, R28.reuse, 0x8, PT ;  /* 0x000000081c00780c */ /* 0x040fe20003f42270 */
[----:B------:R-:W-:Y:S01]  /*1d80*/  UISETP.NE.AND UP0, UPT, UR4, 0x6, UPT ;  /* 0x000000060400788c */ /* 0x000fe2000bf05270 */
[C---:B------:R-:W-:Y:S01]  /*1d90*/  ISETP.EQ.AND P3, PT, R28.reuse, 0xc, PT ;  /* 0x0000000c1c00780c */ /* 0x040fe20003f62270 */
[----:B------:R-:W-:Y:S01]  /*1da0*/  UIADD3.X UR9, UPT, UPT, URZ, UR9, URZ, UP1, !UPT ;  /* 0x00000009ff097290 */ /* 0x000fe20008ffe4ff */
[C---:B------:R-:W-:Y:S02]  /*1db0*/  ISETP.EQ.AND P4, PT, R28.reuse, 0x10, PT ;  /* 0x000000101c00780c */ /* 0x040fe40003f82270 */
[----:B------:R-:W-:Y:S01]  /*1dc0*/  ISETP.EQ.AND P5, PT, R28, 0x14, PT ;  /* 0x000000141c00780c */ /* 0x000fe20003fa2270 */
[----:B--2---:R-:W-:-:S03]  /*1dd0*/  IMAD.WIDE.U32 R20, R16, R45, RZ ;  /* 0x0000002d10147225 */ /* 0x004fc600078e00ff */
[----:B------:R-:W-:-:S04]  /*1de0*/  IADD3 R20, P0, PT, R20, R29, RZ ;  /* 0x0000001d14147210 */ /* 0x000fc80007f1e0ff */
[----:B------:R-:W-:Y:S02]  /*1df0*/  IADD3.X R29, PT, PT, R21, UR5, RZ, P0, !PT ;  /* 0x00000005151d7c10 */ /* 0x000fe400087fe4ff */
[----:B------:R-:W-:Y:S02]  /*1e00*/  ISETP.EQ.AND P0, PT, R28, RZ, PT ;  /* 0x000000ff1c00720c */ /* 0x000fe40003f02270 */
[-C--:B------:R-:W-:Y:S02]  /*1e10*/  @P1 MOV R43, R20.reuse ;  /* 0x00000014002b1202 */ /* 0x080fe40000000f00 */
[-C--:B------:R-:W-:Y:S02]  /*1e20*/  @P2 MOV R41, R20.reuse ;  /* 0x0000001400292202 */ /* 0x080fe40000000f00 */
[-C--:B------:R-:W-:Y:S02]  /*1e30*/  @P3 MOV R39, R20.reuse ;  /* 0x0000001400273202 */ /* 0x080fe40000000f00 */
[----:B------:R-:W-:-:S02]  /*1e40*/  @P4 MOV R37, R20 ;  /* 0x0000001400254202 */ /* 0x000fc40000000f00 */
[-C--:B------:R-:W-:Y:S02]  /*1e50*/  @P5 MOV R35, R20.reuse ;  /* 0x0000001400235202 */ /* 0x080fe40000000f00 */
[----:B------:R-:W-:Y:S02]  /*1e60*/  IADD3 R28, PT, PT, R28, 0x4, RZ ;  /* 0x000000041c1c7810 */ /* 0x000fe40007ffe0ff */
[----:B------:R-:W-:Y:S01]  /*1e70*/  @P0 MOV R34, R20 ;  /* 0x0000001400220202 */ /* 0x000fe20000000f00 */
[----:B------:R-:W-:Y:S06]  /*1e80*/  BRA.U UP0, `(.L_x_15) ;  /* 0xfffffffd00a07547 */ /* 0x000fec000b83ffff */
[----:B------:R-:W-:Y:S01]  /*1e90*/  SHF.R.U32.HI R16, RZ, 0x17, R31 ;  /* 0x00000017ff107819 */ /* 0x000fe2000001161f */
[----:B------:R-:W-:Y:S03]  /*1ea0*/  BSSY.RECONVERGENT B2, `(.L_x_16) ;  /* 0x0000028000027945 */ /* 0x000fe60003800200 */
[C---:B------:R-:W-:Y:S02]  /*1eb0*/  LOP3.LUT R17, R16.reuse, 0xe0, RZ, 0xc0, !PT ;  /* 0x000000e010117812 */ /* 0x040fe400078ec0ff */
[----:B------:R-:W-:Y:S02]  /*1ec0*/  LOP3.LUT P6, RZ, R16, 0x1f, RZ, 0xc0, !PT ;  /* 0x0000001f10ff7812 */ /* 0x000fe400078cc0ff */
[----:B------:R-:W-:-:S04]  /*1ed0*/  IADD3 R17, PT, PT, R17, -0x80, RZ ;  /* 0xffffff8011117810 */ /* 0x000fc80007ffe0ff */
[----:B------:R-:W-:-:S04]  /*1ee0*/  SHF.R.U32.HI R17, RZ, 0x5, R17 ;  /* 0x00000005ff117819 */ /* 0x000fc80000011611 */
[----:B------:R-:W-:-:S04]  /*1ef0*/  LEA R21, -R17, RZ, 0x2 ;  /* 0x000000ff11157211 */ /* 0x000fc800078e11ff */
[C---:B------:R-:W-:Y:S02]  /*1f00*/  ISETP.EQ.AND P3, PT, R21.reuse, -0x18, PT ;  /* 0xffffffe81500780c */ /* 0x040fe40003f62270 */
[C---:B------:R-:W-:Y:S02]  /*1f10*/  ISETP.EQ.AND P4, PT, R21.reuse, -0x14, PT ;  /* 0xffffffec1500780c */ /* 0x040fe40003f82270 */
[C---:B------:R-:W-:Y:S02]  /*1f20*/  ISETP.EQ.AND P0, PT, R21.reuse, -0x10, PT ;  /* 0xfffffff01500780c */ /* 0x040fe40003f02270 */
[C---:B------:R-:W-:Y:S02]  /*1f30*/  ISETP.EQ.AND P1, PT, R21.reuse, -0xc, PT ;  /* 0xfffffff41500780c */ /* 0x040fe40003f22270 */
[C---:B------:R-:W-:Y:S02]  /*1f40*/  ISETP.EQ.AND P2, PT, R21.reuse, -0x8, PT ;  /* 0xfffffff81500780c */ /* 0x040fe40003f42270 */
[----:B------:R-:W-:-:S03]  /*1f50*/  ISETP.EQ.AND P5, PT, R21, 0x4, PT ;  /* 0x000000041500780c */ /* 0x000fc60003fa2270 */
[-C--:B------:R-:W-:Y:S02]  /*1f60*/  @P3 MOV R28, R34.reuse ;  /* 0x00000022001c3202 */ /* 0x080fe40000000f00 */
[----:B------:R-:W-:Y:S02]  /*1f70*/  @P4 MOV R17, R34 ;  /* 0x0000002200114202 */ /* 0x000fe40000000f00 */
[C---:B------:R-:W-:Y:S02]  /*1f80*/  ISETP.EQ.AND P3, PT, R21.reuse, -0x4, PT ;  /* 0xfffffffc1500780c */ /* 0x040fe40003f62270 */
[-C--:B------:R-:W-:Y:S02]  /*1f90*/  @P4 MOV R28, R43.reuse ;  /* 0x0000002b001c4202 */ /* 0x080fe40000000f00 */
[----:B------:R-:W-:Y:S02]  /*1fa0*/  ISETP.EQ.AND P4, PT, R21, RZ, PT ;  /* 0x000000ff1500720c */ /* 0x000fe40003f82270 */
[----:B------:R-:W-:-:S02]  /*1fb0*/  @P0 MOV R17, R43 ;  /* 0x0000002b00110202 */ /* 0x000fc40000000f00 */
[-C--:B------:R-:W-:Y:S02]  /*1fc0*/  @P0 MOV R28, R41.reuse ;  /* 0x00000029001c0202 */ /* 0x080fe40000000f00 */
[----:B------:R-:W-:Y:S02]  /*1fd0*/  @P1 MOV R17, R41 ;  /* 0x0000002900111202 */ /* 0x000fe40000000f00 */
[-C--:B------:R-:W-:Y:S02]  /*1fe0*/  @P1 MOV R28, R39.reuse ;  /* 0x00000027001c1202 */ /* 0x080fe40000000f00 */
[----:B------:R-:W-:Y:S02]  /*1ff0*/  @P2 MOV R17, R39 ;  /* 0x0000002700112202 */ /* 0x000fe40000000f00 */
[-C--:B------:R-:W-:Y:S02]  /*2000*/  @P2 MOV R28, R37.reuse ;  /* 0x00000025001c2202 */ /* 0x080fe40000000f00 */
[----:B------:R-:W-:-:S02]  /*2010*/  @P3 MOV R17, R37 ;  /* 0x0000002500113202 */ /* 0x000fc40000000f00 */
[-C--:B------:R-:W-:Y:S02]  /*2020*/  @P3 MOV R28, R35.reuse ;  /* 0x00000023001c3202 */ /* 0x080fe40000000f00 */
[----:B------:R-:W-:Y:S02]  /*2030*/  @P4 MOV R17, R35 ;  /* 0x0000002300114202 */ /* 0x000fe40000000f00 */
[-C--:B------:R-:W-:Y:S02]  /*2040*/  @P4 MOV R28, R29.reuse ;  /* 0x0000001d001c4202 */ /* 0x080fe40000000f00 */
[----:B------:R-:W-:Y:S01]  /*2050*/  @P5 MOV R17, R29 ;  /* 0x0000001d00115202 */ /* 0x000fe20000000f00 */
[----:B------:R-:W-:Y:S06]  /*2060*/  @!P6 BRA `(.L_x_17) ;  /* 0x00000000002ce947 */ /* 0x000fec0003800000 */
[----:B------:R-:W-:Y:S02]  /*2070*/  @P0 MOV R20, R34 ;  /* 0x0000002200140202 */ /* 0x000fe40000000f00 */
[----:B------:R-:W-:Y:S02]  /*2080*/  ISETP.EQ.AND P0, PT, R21, 0x8, PT ;  /* 0x000000081500780c */ /* 0x000fe40003f02270 */
[----:B------:R-:W-:Y:S02]  /*2090*/  @P1 MOV R20, R43 ;  /* 0x0000002b00141202 */ /* 0x000fe40000000f00 */
[----:B------:R-:W-:Y:S02]  /*20a0*/  @P2 MOV R20, R41 ;  /* 0x0000002900142202 */ /* 0x000fe40000000f00 */
[----:B------:R-:W-:Y:S02]  /*20b0*/  @P3 MOV R20, R39 ;  /* 0x0000002700143202 */ /* 0x000fe40000000f00 */
[----:B------:R-:W-:-:S02]  /*20c0*/  @P4 MOV R20, R37 ;  /* 0x0000002500144202 */ /* 0x000fc40000000f00 */
[----:B------:R-:W-:Y:S02]  /*20d0*/  @P5 MOV R20, R35 ;  /* 0x0000002300145202 */ /* 0x000fe40000000f00 */
[----:B------:R-:W-:Y:S02]  /*20e0*/  LOP3.LUT R16, R16, 0x1f, RZ, 0xc0, !PT ;  /* 0x0000001f10107812 */ /* 0x000fe400078ec0ff */
[----:B------:R-:W-:Y:S02]  /*20f0*/  @P0 MOV R20, R29 ;  /* 0x0000001d00140202 */ /* 0x000fe40000000f00 */
[-C--:B------:R-:W-:Y:S02]  /*2100*/  SHF.L.W.U32.HI R28, R17, R16.reuse, R28 ;  /* 0x00000010111c7219 */ /* 0x080fe40000010e1c */
[----:B------:R-:W-:-:S07]  /*2110*/  SHF.L.W.U32.HI R17, R20, R16, R17 ;  /* 0x0000001014117219 */ /* 0x000fce0000010e11 */
.L_x_17:
[----:B------:R-:W-:Y:S05]  /*2120*/  BSYNC.RECONVERGENT B2 ;  /* 0x0000000000027941 */ /* 0x000fea0003800200 */
.L_x_16:
[C---:B------:R-:W-:Y:S01]  /*2130*/  SHF.L.W.U32.HI R29, R17.reuse, 0x2, R28 ;  /* 0x00000002111d7819 */ /* 0x040fe20000010e1c */
[----:B------:R-:W-:Y:S01]  /*2140*/  UMOV UR4, 0x54442d19 ;  /* 0x54442d1900047882 */ /* 0x000fe20000000000 */
[----:B------:R-:W-:Y:S01]  /*2150*/  SHF.L.U32 R17, R17, 0x2, RZ ;  /* 0x0000000211117819 */ /* 0x000fe200000006ff */
[----:B------:R-:W-:Y:S01]  /*2160*/  UMOV UR5, 0x3bf921fb ;  /* 0x3bf921fb00057882 */ /* 0x000fe20000000000 */
[----:B------:R-:W-:Y:S02]  /*2170*/  SHF.R.S32.HI R20, RZ, 0x1f, R29 ;  /* 0x0000001fff147819 */ /* 0x000fe4000001141d */
[----:B------:R-:W-:Y:S02]  /*2180*/  ISETP.GE.AND P0, PT, R31, RZ, PT ;  /* 0x000000ff1f00720c */ /* 0x000fe40003f06270 */
[C---:B------:R-:W-:Y:S02]  /*2190*/  LOP3.LUT R16, R20.reuse, R17, RZ, 0x3c, !PT ;  /* 0x0000001114107212 */ /* 0x040fe400078e3cff */
[----:B------:R-:W-:-:S02]  /*21a0*/  LOP3.LUT R17, R20, R29, RZ, 0x3c, !PT ;  /* 0x0000001d14117212 */ /* 0x000fc400078e3cff */
[----:B------:R-:W-:Y:S02]  /*21b0*/  SHF.R.U32.HI R28, RZ, 0x1e, R28 ;  /* 0x0000001eff1c7819 */ /* 0x000fe4000001161c */
[C---:B------:R-:W-:Y:S02]  /*21c0*/  LOP3.LUT R31, R29.reuse, R31, RZ, 0x3c, !PT ;  /* 0x0000001f1d1f7212 */ /* 0x040fe400078e3cff */
[----:B------:R-:W0:Y:S01]  /*21d0*/  I2F.F64.S64 R16, R16 ;  /* 0x0000001000107312 */ /* 0x000e220000301c00 */
[----:B------:R-:W-:Y:S02]  /*21e0*/  LEA.HI R29, R29, R28, RZ, 0x1 ;  /* 0x0000001c1d1d7211 */ /* 0x000fe400078f08ff */
[----:B------:R-:W-:Y:S02]  /*21f0*/  ISETP.GE.AND P1, PT, R31, RZ, PT ;  /* 0x000000ff1f00720c */ /* 0x000fe40003f26270 */
[----:B------:R-:W-:-:S04]  /*2200*/  IADD3 R28, PT, PT, -R29, RZ, RZ ;  /* 0x000000ff1d1c7210 */ /* 0x000fc80007ffe1ff */
[----:B------:R-:W-:Y:S01]  /*2210*/  @!P0 MOV R29, R28 ;  /* 0x0000001c001d8202 */ /* 0x000fe20000000f00 */
[----:B0-----:R-:W-:-:S10]  /*2220*/  DMUL R20, R16, UR4 ;  /* 0x0000000410147c28 */ /* 0x001fd40008000000 */
[----:B------:R-:W0:Y:S02]  /*2230*/  F2F.F32.F64 R20, R20 ;  /* 0x0000001400147310 */ /* 0x000e240000301000 */
[----:B0-----:R-:W-:-:S07]  /*2240*/  FSEL R28, -R20, R20, !P1 ;  /* 0x00000014141c7208 */ /* 0x001fce0004800100 */
.L_x_14:
[----:B------:R-:W-:Y:S05]  /*2250*/  BSYNC.RECONVERGENT B1 ;  /* 0x0000000000017941 */ /* 0x000fea0003800200 */
.L_x_13:
[C---:B-----5:R-:W-:Y:S01]  /*2260*/  FMUL R44, R23.reuse, 0.63661974668502807617 ;  /* 0x3f22f983172c7820 */ /* 0x060fe20000400000 */
[----:B------:R-:W-:Y:S01]  /*2270*/  FSETP.GE.AND P0, PT, |R23|, 105615, PT ;  /* 0x47ce47801700780b */ /* 0x000fe20003f06200 */
[----:B------:R-:W-:Y:S04]  /*2280*/  BSSY.RECONVERGENT B1, `(.L_x_18) ;  /* 0x0000065000017945 */ /* 0x000fe80003800200 */
[----:B------:R-:W0:Y:S02]  /*2290*/  F2I.NTZ R44, R44 ;  /* 0x0000002c002c7305 */ /* 0x000e240000203100 */
[----:B0-----:R-:W-:-:S05]  /*22a0*/  I2FP.F32.S32 R16, R44 ;  /* 0x0000002c00107245 */ /* 0x001fca0000201400 */
[----:B------:R-:W-:-:S04]  /*22b0*/  FFMA R17, R16, -1.5707962512969970703, R23 ;  /* 0xbfc90fda10117823 */ /* 0x000fc80000000017 */
[----:B------:R-:W-:-:S04]  /*22c0*/  FFMA R17, R16, -7.5497894158615963534e-08, R17 ;  /* 0xb3a2216810117823 */ /* 0x000fc80000000011 */
[----:B------:R-:W-:Y:S01]  /*22d0*/  FFMA R31, R16, -5.3903029534742383927e-15, R17 ;  /* 0xa7c234c5101f7823 */ /* 0x000fe20000000011 */
[----:B------:R-:W-:Y:S06]  /*22e0*/  @!P0 BRA `(.L_x_19) ;  /* 0x0000000400788947 */ /* 0x000fec0003800000 */
[----:B------:R-:W-:-:S13]  /*22f0*/  FSETP.NEU.AND P0, PT, |R23|, +INF , PT ;  /* 0x7f8000001700780b */ /* 0x000fda0003f0d200 */
[----:B------:R-:W-:Y:S01]  /*2300*/  @!P0 FMUL R31, RZ, R23 ;  /* 0x00000017ff1f8220 */ /* 0x000fe20000400000 */
[----:B------:R-:W-:Y:S01]  /*2310*/  @!P0 MOV R44, RZ ;  /* 0x000000ff002c8202 */ /* 0x000fe20000000f00 */
[----:B------:R-:W-:Y:S06]  /*2320*/  @!P0 BRA `(.L_x_19) ;  /* 0x0000000400688947 */ /* 0x000fec0003800000 */
[----:B------:R-:W-:Y:S01]  /*2330*/  SHF.L.U32 R16, R23, 0x8, RZ ;  /* 0x0000000817107819 */ /* 0x000fe200000006ff */
[----:B------:R-:W-:Y:S01]  /*2340*/  HFMA2 R31, -RZ, RZ, 0, 0 ;  /* 0x00000000ff1f7431 */ /* 0x000fe200000001ff */
[----:B------:R-:W-:Y:S01]  /*2350*/  MOV R44, RZ ;  /* 0x000000ff002c7202 */ /* 0x000fe20000000f00 */
[----:B------:R-:W0:Y:S01]  /*2360*/  LDCU.64 UR8, c[0x4][URZ] ;  /* 0x01000000ff0877ac */ /* 0x000e220008000a00 */
[----:B------:R-:W-:Y:S01]  /*2370*/  LOP3.LUT R45, R16, 0x80000000, RZ, 0xfc, !PT ;  /* 0x80000000102d7812 */ /* 0x000fe200078efcff */
[----:B------:R-:W-:Y:S01]  /*2380*/  UMOV UR5, URZ ;  /* 0x000000ff00057c82 */ /* 0x000fe20008000000 */
[----:B------:R-:W-:-:S05]  /*2390*/  UMOV UR4, URZ ;  /* 0x000000ff00047c82 */ /* 0x000fca0008000000 */
.L_x_20:
        /* <DEDUP_REMOVED lines=54> */
[----:B------:R-:W-:Y:S02]  /*2700*/  ISETP.EQ.AND P0, PT, R20, 0x8, PT ;  /* 0x000000081400780c */ /* 0x000fe40003f02270 */
[----:B------:R-:W-:Y:S02]  /*2710*/  @P1 MOV R34, R43 ;  /* 0x0000002b00221202 */ /* 0x000fe40000000f00 */
[----:B------:R-:W-:Y:S02]  /*2720*/  @P2 MOV R34, R41 ;  /* 0x0000002900222202 */ /* 0x000fe40000000f00 */
[----:B------:R-:W-:Y:S02]  /*2730*/  @P3 MOV R34, R39 ;  /* 0x0000002700223202 */ /* 0x000fe40000000f00 */
[----:B------:R-:W-:Y:S02]  /*2740*/  @P4 MOV R34, R37 ;  /* 0x0000002500224202 */ /* 0x000fe40000000f00 */
[----:B------:R-:W-:-:S02]  /*2750*/  @P5 MOV R34, R35 ;  /* 0x0000002300225202 */ /* 0x000fc40000000f00 */
[----:B------:R-:W-:Y:S02]  /*2760*/  LOP3.LUT R16, R16, 0x1f, RZ, 0xc0, !PT ;  /* 0x0000001f10107812 */ /* 0x000fe400078ec0ff */
[----:B------:R-:W-:Y:S02]  /*2770*/  @P0 MOV R34, R31 ;  /* 0x0000001f00220202 */ /* 0x000fe40000000f00 */
[-C--:B------:R-:W-:Y:S02]  /*2780*/  SHF.L.W.U32.HI R44, R17, R16.reuse, R44 ;  /* 0x00000010112c7219 */ /* 0x080fe40000010e2c */
[----:B------:R-:W-:-:S07]  /*2790*/  SHF.L.W.U32.HI R17, R34, R16, R17 ;  /* 0x0000001022117219 */ /* 0x000fce0000010e11 */
.L_x_22:
[----:B------:R-:W-:Y:S05]  /*27a0*/  BSYNC.RECONVERGENT B2 ;  /* 0x0000000000027941 */ /* 0x000fea0003800200 */
.L_x_21:
        /* <DEDUP_REMOVED lines=18> */
.L_x_19:
[----:B------:R-:W-:Y:S05]  /*28d0*/  BSYNC.RECONVERGENT B1 ;  /* 0x0000000000017941 */ /* 0x000fea0003800200 */
.L_x_18:
[----:B------:R-:W-:Y:S01]  /*28e0*/  FMNMX.NAN R35, R22, 1.5696123227826319635e-05, !PT ;  /* 0x3783ab2b16237809 */ /* 0x000fe20007820000 */
[----:B------:R-:W0:Y:S04]  /*28f0*/  LDC.64 R20, c[0x0][0x528] ;  /* 0x00014a00ff147b82 */ /* 0x000e280000000a00 */
[----:B------:R-:W-:-:S04]  /*2900*/  FMUL R16, R35, 6371 ;  /* 0x45c7180023107820 */ /* 0x000fc80000400000 */
[----:B------:R-:W-:Y:S01]  /*2910*/  FMUL R34, R16, 10 ;  /* 0x4120000010227820 */ /* 0x000fe20000400000 */
[----:B------:R-:W1:Y:S05]  /*2920*/  LDC.64 R22, c[0x0][0x518] ;  /* 0x00014600ff167b82 */ /* 0x000e6a0000000a00 */
[----:B------:R-:W2:Y:S03]  /*2930*/  FRND R34, R34 ;  /* 0x0000002200227307 */ /* 0x000ea60000201000 */
[----:B------:R-:W3:Y:S01]  /*2940*/  LDC.64 R16, c[0x0][0x520] ;  /* 0x00014800ff107b82 */ /* 0x000ee20000000a00 */
[----:B--2---:R-:W-:-:S06]  /*2950*/  FADD R37, R34, -1 ;  /* 0xbf80000022257421 */ /* 0x004fcc0000000000 */
[----:B------:R-:W2:Y:S02]  /*2960*/  F2I.TRUNC.NTZ R37, R37 ;  /* 0x0000002500257305 */ /* 0x000ea4000020f100 */
[----:B--2---:R-:W-:-:S05]  /*2970*/  VIMNMX R39, PT, PT, RZ, R37, !PT ;  /* 0x00000025ff277248 */ /* 0x004fca0007fe0100 */
[----:B-1----:R-:W-:-:S06]  /*2980*/  IMAD.WIDE.U32 R22, R39, 0x4, R22 ;  /* 0x0000000427167825 */ /* 0x002fcc00078e0016 */
[----:B------:R1:W2:Y:S01]  /*2990*/  LDG.E.CONSTANT R22, desc[UR6][R22.64] ;  /* 0x0000000616167981 */ /* 0x0002a2000c1e9900 */
[----:B------:R-:W-:Y:S02]  /*29a0*/  HFMA2 R43, -RZ, RZ, 0.66259765625, 2.662109375 ;  /* 0x394d4153ff2b7431 */ /* 0x000fe400000001ff */
[----:B------:R-:W-:Y:S01]  /*29b0*/  FMUL R37, R28, R28 ;  /* 0x0000001c1c257220 */ /* 0x000fe20000400000 */
[----:B------:R-:W-:Y:S01]  /*29c0*/  FMUL R46, R31, R31 ;  /* 0x0000001f1f2e7220 */ /* 0x000fe20000400000 */
[----:B---3--:R-:W-:-:S04]  /*29d0*/  IMAD.WIDE.U32 R16, R39, 0x4, R16 ;  /* 0x0000000427107825 */ /* 0x008fc800078e0010 */
[----:B0-----:R-:W-:Y:S01]  /*29e0*/  IMAD.WIDE.U32 R20, R39, 0x4, R20 ;  /* 0x0000000427147825 */ /* 0x001fe200078e0014 */
[----:B------:R0:W5:Y:S03]  /*29f0*/  LDG.E.CONSTANT R34, desc[UR6][R16.64] ;  /* 0x0000000610227981 */ /* 0x000166000c1e9900 */
[CC--:B------:R-:W-:Y:S01]  /*2a00*/  FFMA R48, R37.reuse, -R43.reuse, 0.0083327032625675201416 ;  /* 0x3c0885e425307423 */ /* 0x0c0fe2000000082b */
[C---:B-1----:R-:W-:Y:S01]  /*2a10*/  FFMA R23, R46.reuse, -R43, 0.0083327032625675201416 ;  /* 0x3c0885e42e177423 */ /* 0x042fe2000000082b */
[C---:B------:R-:W-:Y:S01]  /*2a20*/  FFMA R41, R37.reuse, R28, RZ ;  /* 0x0000001c25297223 */ /* 0x040fe200000000ff */
[----:B------:R1:W5:Y:S01]  /*2a30*/  LDG.E.CONSTANT R20, desc[UR6][R20.64] ;  /* 0x0000000614147981 */ /* 0x000362000c1e9900 */
[----:B------:R-:W-:Y:S01]  /*2a40*/  FFMA R39, R37, R48, -0.16666662693023681641 ;  /* 0xbe2aaaa825277423 */ /* 0x000fe20000000030 */
[C---:B------:R-:W-:Y:S01]  /*2a50*/  FFMA R48, R46.reuse, R31, RZ ;  /* 0x0000001f2e307223 */ /* 0x040fe200000000ff */
[----:B------:R-:W-:Y:S01]  /*2a60*/  FFMA R23, R46, R23, -0.16666662693023681641 ;  /* 0xbe2aaaa82e177423 */ /* 0x000fe20000000017 */
[----:B------:R-:W-:Y:S01]  /*2a70*/  LOP3.LUT P5, RZ, R44, 0x2, RZ, 0xc0, !PT ;  /* 0x000000022cff7812 */ /* 0x000fe200078ac0ff */
[----:B------:R-:W-:Y:S01]  /*2a80*/  FFMA R28, R39, R41, R28 ;  /* 0x00000029271c7223 */ /* 0x000fe2000000001c */
[----:B0-----:R-:W-:Y:S01]  /*2a90*/  LOP3.LUT R16, R29, 0x1, RZ, 0xc0, !PT ;  /* 0x000000011d107812 */ /* 0x001fe200078ec0ff */
[----:B------:R-:W-:Y:S01]  /*2aa0*/  FFMA R31, R48, R23, R31 ;  /* 0x00000017301f7223 */ /* 0x000fe2000000001f */
[----:B------:R-:W-:Y:S01]  /*2ab0*/  MOV R17, 0x37cbac00 ;  /* 0x37cbac0000117802 */ /* 0x000fe20000000f00 */
[----:B------:R-:W0:Y:S01]  /*2ac0*/  MUFU.RCP R48, R35 ;  /* 0x0000002300307308 */ /* 0x000e220000001000 */
[----:B------:R-:W-:Y:S01]  /*2ad0*/  ISETP.NE.U32.AND P1, PT, R16, 0x1, PT ;  /* 0x000000011000780c */ /* 0x000fe20003f25070 */
[----:B------:R-:W-:Y:S01]  /*2ae0*/  BSSY.RECONVERGENT B1, `(.L_x_23) ;  /* 0x0000026000017945 */ /* 0x000fe20003800200 */
[----:B-1----:R-:W-:Y:S01]  /*2af0*/  LOP3.LUT R21, R44, 0x1, RZ, 0xc0, !PT ;  /* 0x000000012c157812 */ /* 0x002fe200078ec0ff */
[-C--:B------:R-:W-:Y:S01]  /*2b00*/  FFMA R16, R37, R17.reuse, -0.0013887860113754868507 ;  /* 0xbab607ed25107423 */ /* 0x080fe20000000011 */
[----:B------:R-:W-:Y:S01]  /*2b10*/  FFMA R17, R46, R17, -0.0013887860113754868507 ;  /* 0xbab607ed2e117423 */ /* 0x000fe20000000011 */
[----:B------:R-:W-:-:S02]  /*2b20*/  IADD3 R44, PT, PT, R44, 0x1, RZ ;  /* 0x000000012c2c7810 */ /* 0x000fc40007ffe0ff */
[----:B------:R-:W-:Y:S01]  /*2b30*/  FFMA R16, R37, R16, 0.041666727513074874878 ;  /* 0x3d2aaabb25107423 */ /* 0x000fe20000000010 */
[C---:B------:R-:W-:Y:S01]  /*2b40*/  FFMA R17, R46.reuse, R17, 0.041666727513074874878 ;  /* 0x3d2aaabb2e117423 */ /* 0x040fe20000000011 */
[----:B------:R-:W-:Y:S02]  /*2b50*/  ISETP.NE.U32.AND P4, PT, R21, 0x1, PT ;  /* 0x000000011500780c */ /* 0x000fe40003f85070 */
[----:B------:R-:W-:Y:S01]  /*2b60*/  FFMA R16, R37, R16, -0.4999999701976776123 ;  /* 0xbeffffff25107423 */ /* 0x000fe20000000010 */
[C---:B------:R-:W-:Y:S01]  /*2b70*/  FFMA R17, R46.reuse, R17, -0.4999999701976776123 ;  /* 0xbeffffff2e117423 */ /* 0x040fe20000000011 */
[----:B------:R-:W-:Y:S02]  /*2b80*/  LOP3.LUT P2, RZ, R29, 0x2, RZ, 0xc0, !PT ;  /* 0x000000021dff7812 */ /* 0x000fe4000784c0ff */
[----:B------:R-:W-:Y:S01]  /*2b90*/  FFMA R37, R37, R16, 1 ;  /* 0x3f80000025257423 */ /* 0x000fe20000000010 */
[----:B0-----:R-:W-:Y:S01]  /*2ba0*/  FFMA R21, -R35, R48, 1 ;  /* 0x3f80000023157423 */ /* 0x001fe20000000130 */
[----:B------:R-:W-:Y:S01]  /*2bb0*/  FFMA R46, R46, R17, 1 ;  /* 0x3f8000002e2e7423 */ /* 0x000fe20000000011 */
[----:B------:R-:W-:-:S02]  /*2bc0*/  IADD3 R29, PT, PT, R29, 0x1, RZ ;  /* 0x000000011d1d7810 */ /* 0x000fc40007ffe0ff */
[----:B------:R-:W-:Y:S01]  /*2bd0*/  FSEL R16, R37, R28, !P1 ;  /* 0x0000001c25107208 */ /* 0x000fe20004800000 */
[----:B------:R-:W-:Y:S01]  /*2be0*/  FFMA R17, R48, R21, R48 ;  /* 0x0000001530117223 */ /* 0x000fe20000000030 */
[----:B------:R-:W-:Y:S02]  /*2bf0*/  FSEL R37, R28, R37, !P1 ;  /* 0x000000251c257208 */ /* 0x000fe40004800000 */
[----:B------:R-:W-:Y:S02]  /*2c00*/  LOP3.LUT P0, RZ, R44, 0x2, RZ, 0xc0, !PT ;  /* 0x000000022cff7812 */ /* 0x000fe4000780c0ff */
[----:B------:R-:W-:Y:S02]  /*2c10*/  FSEL R28, R46, R31, !P4 ;  /* 0x0000001f2e1c7208 */ /* 0x000fe40006000000 */
[----:B------:R-:W-:Y:S02]  /*2c20*/  FSEL R44, R31, R46, !P4 ;  /* 0x0000002e1f2c7208 */ /* 0x000fe40006000000 */
[----:B------:R-:W-:-:S02]  /*2c30*/  FSEL R31, R16, -R16, !P2 ;  /* 0x80000010101f7208 */ /* 0x000fc40005000000 */
[----:B------:R-:W-:Y:S02]  /*2c40*/  LOP3.LUT P3, RZ, R29, 0x2, RZ, 0xc0, !PT ;  /* 0x000000021dff7812 */ /* 0x000fe4000786c0ff */
[----:B------:R-:W-:Y:S02]  /*2c50*/  FSEL R44, R44, -R44, !P0 ;  /* 0x8000002c2c2c7208 */ /* 0x000fe40004000000 */
[----:B------:R-:W-:Y:S02]  /*2c60*/  FSEL R37, R37, -R37, !P3 ;  /* 0x8000002525257208 */ /* 0x000fe40005800000 */
[----:B------:R-:W-:Y:S01]  /*2c70*/  FSEL R28, R28, -R28, !P5 ;  /* 0x8000001c1c1c7208 */ /* 0x000fe20006800000 */
[----:B--2---:R-:W0:Y:S01]  /*2c80*/  FCHK P1, R22, R35 ;  /* 0x0000002316007302 */ /* 0x004e220000020000 */
[----:B------:R-:W-:Y:S01]  /*2c90*/  FFMA R16, R22, R17, RZ ;  /* 0x0000001116107223 */ /* 0x000fe200000000ff */
[-C--:B------:R-:W-:Y:S01]  /*2ca0*/  FMUL R21, R31, R22.reuse ;  /* 0x000000161f157220 */ /* 0x080fe20000400000 */
[----:B------:R-:W-:-:S02]  /*2cb0*/  FMUL R29, R37, R22 ;  /* 0x00000016251d7220 */ /* 0x000fc40000400000 */
[----:B------:R-:W-:-:S04]  /*2cc0*/  FFMA R23, -R35, R16, R22 ;  /* 0x0000001023177223 */ /* 0x000fc80000000116 */
[----:B------:R-:W-:Y:S01]  /*2cd0*/  FFMA R16, R17, R23, R16 ;  /* 0x0000001711107223 */ /* 0x000fe20000000010 */
[-C--:B------:R-:W-:Y:S01]  /*2ce0*/  FMUL R23, R44, R21.reuse ;  /* 0x000000152c177220 */ /* 0x080fe20000400000 */
[----:B------:R-:W-:Y:S01]  /*2cf0*/  FMUL R21, R28, R21 ;  /* 0x000000151c157220 */ /* 0x000fe20000400000 */
[----:B0-----:R-:W-:Y:S06]  /*2d00*/  @!P1 BRA `(.L_x_24) ;  /* 0x00000000000c9947 */ /* 0x001fec0003800000 */
[----:B------:R-:W-:-:S07]  /*2d10*/  MOV R39, 0x2d30 ;  /* 0x00002d3000277802 */ /* 0x000fce0000000f00 */
[----:B-----5:R-:W-:Y:S05]  /*2d20*/  CALL.REL.NOINC `($__internal_1_$__cuda_sm3x_div_rn_noftz_f32_slowpath) ;  /* 0x00000024008c7944 */ /* 0x020fea0003c00000 */
[----:B------:R-:W-:-:S07]  /*2d30*/  MOV R16, R22 ;  /* 0x0000001600107202 */ /* 0x000fce0000000f00 */
.L_x_24:
[----:B------:R-:W-:Y:S05]  /*2d40*/  BSYNC.RECONVERGENT B1 ;  /* 0x0000000000017941 */ /* 0x000fea0003800200 */
.L_x_23:
[----:B------:R-:W-:Y:S01]  /*2d50*/  FMUL R17, R37, R37 ;  /* 0x0000002525117220 */ /* 0x000fe20000400000 */
[----:B------:R-:W-:Y:S01]  /*2d60*/  FMUL R22, R44, R44 ;  /* 0x0000002c2c167220 */ /* 0x000fe20000400000 */
[----:B------:R-:W-:Y:S01]  /*2d70*/  FMUL R46, R28, R28 ;  /* 0x0000001c1c2e7220 */ /* 0x000fe20000400000 */
[----:B------:R-:W0:Y:S02]  /*2d80*/  LDS R45, [R2] ;  /* 0x00000000022d7984 */ /* 0x000e240000000800 */
[CC--:B-----5:R-:W-:Y:S01]  /*2d90*/  FMUL R39, R34.reuse, R22.reuse ;  /* 0x0000001622277220 */ /* 0x0e0fe20000400000 */
[C---:B------:R-:W-:Y:S01]  /*2da0*/  FFMA R35, R17.reuse, R22, R46 ;  /* 0x0000001611237223 */ /* 0x040fe2000000002e */
[-C--:B------:R-:W-:Y:S01]  /*2db0*/  FFMA R41, R17, R46.reuse, R22 ;  /* 0x0000002e11297223 */ /* 0x080fe20000000016 */
[C---:B------:R-:W-:Y:S01]  /*2dc0*/  FMUL R46, R34.reuse, R46 ;  /* 0x0000002e222e7220 */ /* 0x040fe20000400000 */
[----:B------:R-:W1:Y:S01]  /*2dd0*/  LDS R47, [R4] ;  /* 0x00000000042f7984 */ /* 0x000e620000000800 */
[-C--:B------:R-:W-:Y:S01]  /*2de0*/  FMUL R48, R35, R16.reuse ;  /* 0x0000001023307220 */ /* 0x080fe20000400000 */
[----:B------:R-:W-:Y:S01]  /*2df0*/  FMUL R35, R31, R31 ;  /* 0x0000001f1f237220 */ /* 0x000fe20000400000 */
[-C--:B------:R-:W-:Y:S01]  /*2e00*/  FMUL R22, R41, R16.reuse ;  /* 0x0000001029167220 */ /* 0x080fe20000400000 */
[----:B------:R-:W2:Y:S02]  /*2e10*/  LDS R5, [R5] ;  /* 0x0000000005057984 */ /* 0x000ea40000000800 */
[C---:B------:R-:W-:Y:S01]  /*2e20*/  FMUL R43, R35.reuse, R16 ;  /* 0x00000010232b7220 */ /* 0x040fe20000400000 */
[C---:B------:R-:W-:Y:S01]  /*2e30*/  FFMA R41, R35.reuse, R46, R22 ;  /* 0x0000002e23297223 */ /* 0x040fe20000000016 */
[C---:B------:R-:W-:Y:S01]  /*2e40*/  FADD R16, R34.reuse, -R16 ;  /* 0x8000001022107221 */ /* 0x040fe20000000000 */
[----:B------:R-:W-:Y:S01]  /*2e50*/  FFMA R39, R35, R39, R48 ;  /* 0x0000002723277223 */ /* 0x000fe20000000030 */
[----:B------:R-:W-:Y:S01]  /*2e60*/  FFMA R22, R34, R17, R43 ;  /* 0x0000001122167223 */ /* 0x000fe2000000002b */
[C---:B------:R-:W-:Y:S01]  /*2e70*/  FMUL R17, R37.reuse, R44 ;  /* 0x0000002c25117220 */ /* 0x040fe20000400000 */
[-C--:B------:R-:W-:Y:S01]  /*2e80*/  FMUL R43, R44, R16.reuse ;  /* 0x000000102c2b7220 */ /* 0x080fe20000400000 */
[----:B------:R-:W-:-:S02]  /*2e90*/  FMUL R37, R37, R16 ;  /* 0x0000001025257220 */ /* 0x000fc40000400000 */
[----:B------:R-:W-:Y:S02]  /*2ea0*/  FMUL R34, R16, R17 ;  /* 0x0000001110227220 */ /* 0x000fe40000400000 */
[----:B------:R-:W3:Y:S02]  /*2eb0*/  LDC.64 R16, c[0x0][0x530] ;  /* 0x00014c00ff107b82 */ /* 0x000ee40000000a00 */
[----:B---3--:R-:W-:-:S06]  /*2ec0*/  IMAD.WIDE.U32 R16, R0, 0x4, R16 ;  /* 0x0000000400107825 */ /* 0x008fcc00078e0010 */
[----:B------:R3:W4:Y:S01]  /*2ed0*/  LDG.E.CONSTANT R17, desc[UR6][R16.64] ;  /* 0x0000000610117981 */ /* 0x000722000c1e9900 */
[C---:B------:R-:W-:Y:S01]  /*2ee0*/  FMUL R46, R28.reuse, R43 ;  /* 0x0000002b1c2e7220 */ /* 0x040fe20000400000 */
[----:B------:R-:W-:Y:S01]  /*2ef0*/  FMUL R48, R28, R37 ;  /* 0x000000251c307220 */ /* 0x000fe20000400000 */
[C---:B0-----:R-:W-:Y:S01]  /*2f00*/  FMUL R44, R20.reuse, R45 ;  /* 0x0000002d142c7220 */ /* 0x041fe20000400000 */
[C---:B-1----:R-:W-:Y:S01]  /*2f10*/  FMUL R28, R20.reuse, R47 ;  /* 0x0000002f141c7220 */ /* 0x042fe20000400000 */
[----:B------:R-:W-:Y:S01]  /*2f20*/  FMUL R37, R35, R46 ;  /* 0x0000002e23257220 */ /* 0x000fe20000400000 */
[----:B------:R-:W-:Y:S01]  /*2f30*/  FMUL R35, R31, R34 ;  /* 0x000000221f237220 */ /* 0x000fe20000400000 */
[----:B------:R-:W-:Y:S01]  /*2f40*/  FMUL R46, R39, R44 ;  /* 0x0000002c272e7220 */ /* 0x000fe20000400000 */
[----:B------:R-:W-:Y:S01]  /*2f50*/  FMUL R41, R41, R28 ;  /* 0x0000001c29297220 */ /* 0x000fe20000400000 */
[CC--:B------:R-:W-:Y:S01]  /*2f60*/  FFMA R24, R23.reuse, R44.reuse, R24 ;  /* 0x0000002c17187223 */ /* 0x0c0fe20000000018 */
[----:B------:R-:W-:Y:S01]  /*2f70*/  FFMA R26, R23, R44, R26 ;  /* 0x0000002c171a7223 */ /* 0x000fe2000000001a */
[C---:B------:R-:W-:Y:S01]  /*2f80*/  FFMA R46, R37.reuse, R28, R46 ;  /* 0x0000001c252e7223 */ /* 0x040fe2000000002e */
[-C--:B---3--:R-:W-:Y:S01]  /*2f90*/  FFMA R16, R37, R44.reuse, R41 ;  /* 0x0000002c25107223 */ /* 0x088fe20000000029 */
[----:B--2---:R-:W-:Y:S01]  /*2fa0*/  FMUL R37, R20, R5 ;  /* 0x0000000514257220 */ /* 0x004fe20000400000 */
[-C--:B------:R-:W-:Y:S01]  /*2fb0*/  FFMA R5, R21, -R44.reuse, R38 ;  /* 0x8000002c15057223 */ /* 0x080fe20000000026 */
[----:B------:R-:W-:Y:S01]  /*2fc0*/  FFMA R2, -R29, R44, R32 ;  /* 0x0000002c1d027223 */ /* 0x000fe20000000120 */
[----:B------:R-:W-:Y:S01]  /*2fd0*/  FMUL R31, R31, R48 ;  /* 0x000000301f1f7220 */ /* 0x000fe20000400000 */
[----:B------:R-:W-:Y:S01]  /*2fe0*/  FMUL R44, R35, R44 ;  /* 0x0000002c232c7220 */ /* 0x000fe20000400000 */
[CC--:B------:R-:W-:Y:S01]  /*2ff0*/  FFMA R20, R23.reuse, -R28.reuse, R38 ;  /* 0x8000001c17147223 */ /* 0x0c0fe20000000026 */
[-C--:B------:R-:W-:Y:S01]  /*3000*/  FFMA R34, R23, -R37.reuse, R32 ;  /* 0x8000002517227223 */ /* 0x080fe20000000020 */
[-C--:B------:R-:W-:Y:S01]  /*3010*/  FFMA R23, -R29, R28.reuse, R40 ;  /* 0x0000001c1d177223 */ /* 0x080fe20000000128 */
[-C--:B------:R-:W-:Y:S01]  /*3020*/  FFMA R39, R31, R28.reuse, R44 ;  /* 0x0000001c1f277223 */ /* 0x080fe2000000002c */
[-C--:B------:R-:W-:Y:S01]  /*3030*/  FFMA R35, R35, R37.reuse, R46 ;  /* 0x0000002523237223 */ /* 0x080fe2000000002e */
[-C--:B------:R-:W-:Y:S01]  /*3040*/  FFMA R36, R21, R28.reuse, R36 ;  /* 0x0000001c15247223 */ /* 0x080fe20000000024 */
[-C--:B------:R-:W-:Y:S01]  /*3050*/  FFMA R31, R31, R37.reuse, R16 ;  /* 0x000000251f1f7223 */ /* 0x080fe20000000010 */
[-C--:B------:R-:W-:Y:S01]  /*3060*/  FFMA R39, R22, R37.reuse, R39 ;  /* 0x0000002516277223 */ /* 0x080fe20000000027 */
[C---:B------:R-:W-:Y:S01]  /*3070*/  FFMA R26, R21.reuse, R28, R26 ;  /* 0x0000001c151a7223 */ /* 0x040fe2000000001a */
[-C--:B------:R-:W-:Y:S01]  /*3080*/  FFMA R28, R21, -R37.reuse, R40 ;  /* 0x80000025151c7223 */ /* 0x080fe20000000028 */
[CC--:B------:R-:W-:Y:S01]  /*3090*/  FFMA R36, R29.reuse, R37.reuse, R36 ;  /* 0x000000251d247223 */ /* 0x0c0fe20000000024 */
[----:B------:R-:W-:Y:S01]  /*30a0*/  FFMA R24, R29, R37, R24 ;  /* 0x000000251d187223 */ /* 0x000fe20000000018 */
[----:B------:R-:W-:-:S02]  /*30b0*/  MOV R38, R5 ;  /* 0x0000000500267202 */ /* 0x000fc40000000f00 */
[----:B------:R-:W-:Y:S02]  /*30c0*/  MOV R32, R2 ;  /* 0x0000000200207202 */ /* 0x000fe40000000f00 */
[----:B------:R-:W-:Y:S01]  /*30d0*/  MOV R40, R23 ;  /* 0x0000001700287202 */ /* 0x000fe20000000f00 */
[----:B----4-:R-:W-:-:S04]  /*30e0*/  FMUL R4, R17, R8 ;  /* 0x0000000811047220 */ /* 0x010fc80000400000 */
[C---:B------:R-:W-:Y:S01]  /*30f0*/  FMUL R17, R4.reuse, R39 ;  /* 0x0000002704117220 */ /* 0x040fe20000400000 */
[C---:B------:R-:W-:Y:S01]  /*3100*/  FMUL R16, R4.reuse, R35 ;  /* 0x0000002304107220 */ /* 0x040fe20000400000 */
[----:B------:R-:W-:-:S07]  /*3110*/  FMUL R4, R4, R31 ;  /* 0x0000001f04047220 */ /* 0x000fce0000400000 */
.L_x_12:
[----:B------:R-:W0:Y:S01]  /*3120*/  S2UR UR5, SR_CgaCtaId ;  /* 0x00000000000579c3 */ /* 0x000e220000008800 */
[C---:B------:R-:W-:Y:S01]  /*3130*/  FMUL R2, R11.reuse, R20 ;  /* 0x000000140b027220 */ /* 0x040fe20000400000 */
[C---:B------:R-:W-:Y:S01]  /*3140*/  FMUL R5, R11.reuse, R24 ;  /* 0x000000180b057220 */ /* 0x040fe20000400000 */
[----:B------:R-:W-:Y:S01]  /*3150*/  FMUL R21, R11, R40 ;  /* 0x000000280b157220 */ /* 0x000fe20000400000 */
[C---:B------:R-:W-:Y:S01]  /*3160*/  FMUL R22, R33.reuse, R20 ;  /* 0x0000001421167220 */ /* 0x040fe20000400000 */
[C---:B------:R-:W-:Y:S01]  /*3170*/  FMUL R23, R33.reuse, R24 ;  /* 0x0000001821177220 */ /* 0x040fe20000400000 */
[-C--:B------:R-:W-:Y:S01]  /*3180*/  FMUL R33, R33, R40.reuse ;  /* 0x0000002821217220 */ /* 0x080fe20000400000 */
[C---:B------:R-:W-:Y:S01]  /*3190*/  FMUL R35, R30.reuse, R40 ;  /* 0x000000281e237220 */ /* 0x040fe20000400000 */
[C---:B------:R-:W-:Y:S01]  /*31a0*/  FFMA R2, R7.reuse, R36, R2 ;  /* 0x0000002407027223 */ /* 0x040fe20000000002 */
[C---:B------:R-:W-:Y:S01]  /*31b0*/  FFMA R11, R7.reuse, R38, R5 ;  /* 0x00000026070b7223 */ /* 0x040fe20000000005 */
[----:B------:R-:W-:Y:S01]  /*31c0*/  FFMA R21, R7, R32, R21 ;  /* 0x0000002007157223 */ /* 0x000fe20000000015 */
[----:B------:R-:W-:Y:S01]  /*31d0*/  UMOV UR4, 0x400 ;  /* 0x0000040000047882 */ /* 0x000fe20000000000 */
[C---:B------:R-:W-:Y:S01]  /*31e0*/  FMUL R29, R30.reuse, R20 ;  /* 0x000000141e1d7220 */ /* 0x040fe20000400000 */
[----:B------:R-:W-:Y:S01]  /*31f0*/  FMUL R31, R30, R24 ;  /* 0x000000181e1f7220 */ /* 0x000fe20000400000 */
[C---:B------:R-:W-:Y:S01]  /*3200*/  FFMA R22, R9.reuse, R36, R22 ;  /* 0x0000002409167223 */ /* 0x040fe20000000016 */
[C---:B------:R-:W-:Y:S01]  /*3210*/  FFMA R23, R9.reuse, R38, R23 ;  /* 0x0000002609177223 */ /* 0x040fe20000000017 */
[-C--:B------:R-:W-:Y:S01]  /*3220*/  FFMA R33, R9, R32.reuse, R33 ;  /* 0x0000002009217223 */ /* 0x080fe20000000021 */
[----:B------:R-:W-:Y:S01]  /*3230*/  MOV R20, UR4 ;  /* 0x0000000400147c02 */ /* 0x000fe20008000f00 */
[C---:B------:R-:W-:Y:S01]  /*3240*/  FFMA R35, R10.reuse, R32, R35 ;  /* 0x000000200a237223 */ /* 0x040fe20000000023 */
[C---:B------:R-:W-:Y:S01]  /*3250*/  FFMA R5, R25.reuse, R34, R2 ;  /* 0x0000002219057223 */ /* 0x040fe20000000002 */
[C---:B------:R-:W-:Y:S01]  /*3260*/  FFMA R11, R25.reuse, R28, R11 ;  /* 0x0000001c190b7223 */ /* 0x040fe2000000000b */
[----:B------:R-:W-:Y:S01]  /*3270*/  FFMA R21, R25, R26, R21 ;  /* 0x0000001a19157223 */ /* 0x000fe20000000015 */
[C---:B------:R-:W-:Y:S01]  /*3280*/  FFMA R29, R10.reuse, R36, R29 ;  /* 0x000000240a1d7223 */ /* 0x040fe2000000001d */
[----:B------:R-:W-:Y:S01]  /*3290*/  FFMA R31, R10, R38, R31 ;  /* 0x000000260a1f7223 */ /* 0x000fe2000000001f */
[C---:B------:R-:W-:Y:S01]  /*32a0*/  FFMA R9, R27.reuse, R34, R22 ;  /* 0x000000221b097223 */ /* 0x040fe20000000016 */
[C---:B------:R-:W-:Y:S01]  /*32b0*/  FFMA R25, R27.reuse, R28, R23 ;  /* 0x0000001c1b197223 */ /* 0x040fe20000000017 */
[-C--:B------:R-:W-:Y:S01]  /*32c0*/  FFMA R33, R27, R26.reuse, R33 ;  /* 0x0000001a1b217223 */ /* 0x080fe20000000021 */
[----:B0-----:R-:W-:Y:S01]  /*32d0*/  MOV R27, UR5 ;  /* 0x00000005001b7c02 */ /* 0x001fe20008000f00 */
[----:B------:R-:W-:Y:S01]  /*32e0*/  FFMA R35, R42, R26, R35 ;  /* 0x0000001a2a237223 */ /* 0x000fe20000000023 */
[----:B------:R-:W-:Y:S01]  /*32f0*/  IADD3 R10, PT, PT, R20, 0x5dc, RZ ;  /* 0x000005dc140a7810 */ /* 0x000fe20007ffe0ff */
[----:B------:R-:W-:Y:S01]  /*3300*/  FFMA R29, R42, R34, R29 ;  /* 0x000000222a1d7223 */ /* 0x000fe2000000001d */
[----:B------:R-:W-:Y:S01]  /*3310*/  IADD3 R22, PT, PT, R20, 0xbb8, RZ ;  /* 0x00000bb814167810 */ /* 0x000fe20007ffe0ff */
[----:B------:R-:W-:Y:S01]  /*3320*/  FFMA R31, R42, R28, R31 ;  /* 0x0000001c2a1f7223 */ /* 0x000fe2000000001f */
[C---:B------:R-:W-:Y:S01]  /*3330*/  IADD3 R24, PT, PT, R20.reuse, 0x1194, RZ ;  /* 0x0000119414187810 */ /* 0x040fe20007ffe0ff */
[-C--:B------:R-:W-:Y:S01]  /*3340*/  FMUL R26, R9, R8.reuse ;  /* 0x00000008091a7220 */ /* 0x080fe20000400000 */
[----:B------:R-:W-:Y:S01]  /*3350*/  IADD3 R28, PT, PT, R20, 0x7d0, RZ ;  /* 0x000007d0141c7810 */ /* 0x000fe20007ffe0ff */
[----:B------:R-:W-:Y:S01]  /*3360*/  FMUL R23, R21, R8 ;  /* 0x0000000815177220 */ /* 0x000fe20000400000 */
[----:B------:R-:W-:Y:S01]  /*3370*/  LEA R9, R27, R10, 0x18 ;  /* 0x0000000a1b097211 */ /* 0x000fe200078ec0ff */
[----:B------:R-:W-:Y:S01]  /*3380*/  FMUL R2, R25, R8 ;  /* 0x0000000819027220 */ /* 0x000fe20000400000 */
[----:B------:R-:W-:Y:S01]  /*3390*/  LEA R21, R27, R22, 0x18 ;  /* 0x000000161b157211 */ /* 0x000fe200078ec0ff */
[----:B------:R-:W-:Y:S01]  /*33a0*/  FMUL R7, R5, R8 ;  /* 0x0000000805077220 */ /* 0x000fe20000400000 */
[----:B------:R-:W-:Y:S01]  /*33b0*/  LEA R25, R27, R24, 0x18 ;  /* 0x000000181b197211 */ /* 0x000fe200078ec0ff */
[-C--:B------:R-:W-:Y:S01]  /*33c0*/  FMUL R11, R11, R8.reuse ;  /* 0x000000080b0b7220 */ /* 0x080fe20000400000 */
[-C--:B------:R-:W-:Y:S01]  /*33d0*/  FMUL R5, R33, R8.reuse ;  /* 0x0000000821057220 */ /* 0x080fe20000400000 */
[-C--:B------:R-:W-:Y:S01]  /*33e0*/  FMUL R30, R29, R8.reuse ;  /* 0x000000081d1e7220 */ /* 0x080fe20000400000 */
[-C--:B------:R-:W-:Y:S01]  /*33f0*/  FMUL R31, R31, R8.reuse ;  /* 0x000000081f1f7220 */ /* 0x080fe20000400000 */
[----:B------:R-:W-:Y:S01]  /*3400*/  FMUL R35, R35, R8 ;  /* 0x0000000823237220 */ /* 0x000fe20000400000 */
[----:B------:R-:W-:-:S02]  /*3410*/  LEA R29, R27, R28, 0x18 ;  /* 0x0000001c1b1d7211 */ /* 0x000fc400078ec0ff */
[----:B------:R-:W-:Y:S02]  /*3420*/  LEA R10, R0, R9, 0x2 ;  /* 0x00000009000a7211 */ /* 0x000fe400078e10ff */
[----:B------:R-:W-:Y:S02]  /*3430*/  IADD3 R8, PT, PT, R20, 0xdac, RZ ;  /* 0x00000dac14087810 */ /* 0x000fe40007ffe0ff */
[----:B------:R-:W-:Y:S01]  /*3440*/  LEA R22, R0, R21, 0x2 ;  /* 0x0000001500167211 */ /* 0x000fe200078e10ff */
[----:B------:R0:W-:Y:S01]  /*3450*/  STS [R10], R7 ;  /* 0x000000070a007388 */ /* 0x0001e20000000800 */
[----:B------:R-:W-:Y:S02]  /*3460*/  IADD3 R28, PT, PT, R20, 0x1388, RZ ;  /* 0x00001388141c7810 */ /* 0x000fe40007ffe0ff */
[----:B------:R-:W-:Y:S01]  /*3470*/  LEA R24, R0, R25, 0x2 ;  /* 0x0000001900187211 */ /* 0x000fe200078e10ff */
[----:B------:R1:W-:Y:S01]  /*3480*/  STS [R22], R11 ;  /* 0x0000000b16007388 */ /* 0x0003e20000000800 */
[----:B------:R-:W-:-:S02]  /*3490*/  IADD3 R32, PT, PT, R20, 0x9c4, RZ ;  /* 0x000009c414207810 */ /* 0x000fc40007ffe0ff */
[C---:B------:R-:W-:Y:S01]  /*34a0*/  IADD3 R34, PT, PT, R20.reuse, 0xfa0, RZ ;  /* 0x00000fa014227810 */ /* 0x040fe20007ffe0ff */
[----:B------:R2:W-:Y:S01]  /*34b0*/  STS [R24], R23 ;  /* 0x0000001718007388 */ /* 0x0005e20000000800 */
[----:B------:R-:W-:Y:S02]  /*34c0*/  IADD3 R36, PT, PT, R20, 0x157c, RZ ;  /* 0x0000157c14247810 */ /* 0x000fe40007ffe0ff */
[C---:B------:R-:W-:Y:S02]  /*34d0*/  LEA R9, R27.reuse, R8, 0x18 ;  /* 0x000000081b097211 */ /* 0x040fe400078ec0ff */
[C---:B------:R-:W-:Y:S02]  /*34e0*/  LEA R21, R27.reuse, R28, 0x18 ;  /* 0x0000001c1b157211 */ /* 0x040fe400078ec0ff */
[----:B0-----:R-:W-:Y:S02]  /*34f0*/  LEA R7, R27, R32, 0x18 ;  /* 0x000000201b077211 */ /* 0x001fe400078ec0ff */
[----:B------:R-:W-:-:S02]  /*3500*/  LEA R29, R0, R29, 0x2 ;  /* 0x0000001d001d7211 */ /* 0x000fc400078e10ff */
[C---:B-1----:R-:W-:Y:S02]  /*3510*/  LEA R11, R27.reuse, R34, 0x18 ;  /* 0x000000221b0b7211 */ /* 0x042fe400078ec0ff */
[----:B--2---:R-:W-:Y:S01]  /*3520*/  LEA R23, R27, R36, 0x18 ;  /* 0x000000241b177211 */ /* 0x004fe200078ec0ff */
[----:B------:R0:W-:Y:S01]  /*3530*/  STS [R29], R26 ;  /* 0x0000001a1d007388 */ /* 0x0001e20000000800 */
[C---:B------:R-:W-:Y:S02]  /*3540*/  LEA R9, R0.reuse, R9, 0x2 ;  /* 0x0000000900097211 */ /* 0x040fe400078e10ff */
[C---:B------:R-:W-:Y:S02]  /*3550*/  LEA R8, R0.reuse, R21, 0x2 ;  /* 0x0000001500087211 */ /* 0x040fe400078e10ff */
[C---:B------:R-:W-:Y:S01]  /*3560*/  LEA R7, R0.reuse, R7, 0x2 ;  /* 0x0000000700077211 */ /* 0x040fe200078e10ff */
[----:B------:R0:W-:Y:S01]  /*3570*/  STS [R9], R2 ;  /* 0x0000000209007388 */ /* 0x0001e20000000800 */
[----:B------:R-:W-:-:S02]  /*3580*/  LEA R10, R0, R11, 0x2 ;  /* 0x0000000b000a7211 */ /* 0x000fc400078e10ff */
[----:B------:R-:W-:Y:S01]  /*3590*/  LEA R22, R0, R23, 0x2 ;  /* 0x0000001700167211 */ /* 0x000fe200078e10ff */
[----:B------:R0:W-:Y:S04]  /*35a0*/  STS [R8], R5 ;  /* 0x0000000508007388 */ /* 0x0001e80000000800 */
[----:B------:R0:W-:Y:S04]  /*35b0*/  STS [R7], R30 ;  /* 0x0000001e07007388 */ /* 0x0001e80000000800 */
[----:B------:R0:W-:Y:S04]  /*35c0*/  STS [R10], R31 ;  /* 0x0000001f0a007388 */ /* 0x0001e80000000800 */
[----:B------:R0:W-:Y:S02]  /*35d0*/  STS [R22], R35 ;  /* 0x0000002316007388 */ /* 0x0001e40000000800 */
.L_x_3:
[----:B------:R-:W-:Y:S05]  /*35e0*/  BSYNC.RECONVERGENT B0 ;  /* 0x0000000000007941 */ /* 0x000fea0003800200 */
.L_x_2:
[----:B------:R-:W-:Y:S01]  /*35f0*/  BAR.SYNC.DEFER_BLOCKING 0x0 ;  /* 0x0000000000007b1d */ /* 0x000fe20000010000 */
[----:B------:R-:W-:-:S13]  /*3600*/  ISETP.NE.AND P0, PT, R19, RZ, PT ;  /* 0x000000ff1300720c */ /* 0x000fda0003f05270 */
[----:B------:R-:W-:Y:S05]  /*3610*/  @!P0 EXIT ;  /* 0x000000000000894d */ /* 0x000fea0003800000 */
[----:B0-----:R-:W-:Y:S01]  /*3620*/  LOP3.LUT R2, R0, 0xffff, RZ, 0xc0, !PT ;  /* 0x0000ffff00027812 */ /* 0x001fe200078ec0ff */
[----:B------:R-:W0:Y:S08]  /*3630*/  LDC.64 R28, c[0x0][0x420] ;  /* 0x00010800ff1c7b82 */ /* 0x000e300000000a00 */
[----:B------:R-:W1:Y:S01]  /*3640*/  LDC.64 R10, c[0x0][0x428] ;  /* 0x00010a00ff0a7b82 */ /* 0x000e620000000a00 */
[----:B------:R-:W-:-:S07]  /*3650*/  IMAD R2, R2, 0xa3e, RZ ;  /* 0x00000a3e02027824 */ /* 0x000fce00078e02ff */
[----:B------:R-:W2:Y:S01]  /*3660*/  LDC.64 R24, c[0x0][0x418] ;  /* 0x00010600ff187b82 */ /* 0x000ea20000000a00 */
[----:B------:R-:W-:Y:S01]  /*3670*/  SHF.R.U32.HI R26, RZ, 0x10, R2 ;  /* 0x00000010ff1a7819 */ /* 0x000fe20000011602 */
[----:B------:R-:W3:Y:S04]  /*3680*/  LDCU UR5, c[0x0][0x3ac] ;  /* 0x00007580ff0577ac */ /* 0x000ee80008000800 */
[----:B------:R-:W-:Y:S01]  /*3690*/  IMAD R8, R26, -0x19, R0 ;  /* 0xffffffe71a087824 */ /* 0x000fe200078e0200 */
[----:B------:R-:W-:Y:S01]  /*36a0*/  IADD3 R30, PT, PT, R20, 0x17d4, RZ ;  /* 0x000017d4141e7810 */ /* 0x000fe20007ffe0ff */
[----:B------:R-:W4:Y:S03]  /*36b0*/  LDCU UR4, c[0x0][0x508] ;  /* 0x0000a100ff0477ac */ /* 0x000f260008000800 */
[----:B------:R-:W-:-:S05]  /*36c0*/  PRMT R2, R8, 0x9910, RZ ;  /* 0x0000991008027816 */ /* 0x000fca00000000ff */
[----:B------:R-:W-:-:S05]  /*36d0*/  IMAD R2, R2, 0x6667, RZ ;  /* 0x0000666702027824 */ /* 0x000fca00078e02ff */
[----:B------:R-:W-:-:S04]  /*36e0*/  SHF.R.S32.HI R5, RZ, 0x10, R2 ;  /* 0x00000010ff057819 */ /* 0x000fc80000011402 */
[----:B------:R-:W-:-:S04]  /*36f0*/  LOP3.LUT R5, R5, 0xffff, RZ, 0xc0, !PT ;  /* 0x0000ffff05057812 */ /* 0x000fc800078ec0ff */
[----:B------:R-:W-:-:S04]  /*3700*/  SHF.R.U32.HI R5, RZ, 0xf, R5 ;  /* 0x0000000fff057819 */ /* 0x000fc80000011605 */
[----:B------:R-:W-:Y:S01]  /*3710*/  LEA.HI.SX32 R5, R2, R5, 0xf ;  /* 0x0000000502057211 */ /* 0x000fe200078f7aff */
[----:B------:R-:W-:-:S03]  /*3720*/  IMAD R2, R26, 0x19, RZ ;  /* 0x000000191a027824 */ /* 0x000fc600078e02ff */
[----:B------:R-:W-:-:S05]  /*3730*/  PRMT R21, R5, 0x9910, RZ ;  /* 0x0000991005157816 */ /* 0x000fca00000000ff */
[----:B------:R-:W-:-:S05]  /*3740*/  IMAD R36, R21, -0x5, R8 ;  /* 0xfffffffb15247824 */ /* 0x000fca00078e0208 */
[----:B------:R-:W-:-:S05]  /*3750*/  IADD3 R7, PT, PT, R36, R2, RZ ;  /* 0x0000000224077210 */ /* 0x000fca0007ffe0ff */
[----:B------:R-:W-:-:S04]  /*3760*/  IMAD R5, R26, -0x14, R7 ;  /* 0xffffffec1a057824 */ /* 0x000fc800078e0207 */
[----:B0-----:R-:W-:-:S04]  /*3770*/  IMAD.WIDE R28, R5, 0x4, R28 ;  /* 0x00000004051c7825 */ /* 0x001fc800078e021c */
[----:B------:R-:W-:Y:S01]  /*3780*/  IMAD R5, R26, 0x5, R21 ;  /* 0x000000051a057824 */ /* 0x000fe200078e0215 */
[----:B------:R0:W5:Y:S01]  /*3790*/  LDG.E.CONSTANT R9, desc[UR6][R28.64] ;  /* 0x000000061c097981 */ /* 0x000162000c1e9900 */
[----:B------:R-:W-:Y:S02]  /*37a0*/  IMAD R22, R21, 0x5, R36 ;  /* 0x0000000515167824 */ /* 0x000fe400078e0224 */
[----:B-1----:R-:W-:-:S04]  /*37b0*/  IMAD.WIDE R10, R5, 0x4, R10 ;  /* 0x00000004050a7825 */ /* 0x002fc800078e020a */
[----:B--2---:R-:W-:Y:S02]  /*37c0*/  IMAD.WIDE R24, R22, 0x4, R24 ;  /* 0x0000000416187825 */ /* 0x004fe400078e0218 */
[----:B------:R1:W2:Y:S04]  /*37d0*/  LDG.E.CONSTANT R10, desc[UR6][R10.64] ;  /* 0x000000060a0a7981 */ /* 0x0002a8000c1e9900 */
[----:B------:R3:W4:Y:S01]  /*37e0*/  LDG.E.CONSTANT R8, desc[UR6][R24.64] ;  /* 0x0000000618087981 */ /* 0x000722000c1e9900 */
[----:B------:R-:W-:Y:S01]  /*37f0*/  IADD3 R32, PT, PT, R20, 0x5dc, RZ ;  /* 0x000005dc14207810 */ /* 0x000fe20007ffe0ff */
[----:B------:R-:W-:Y:S01]  /*3800*/  IMAD R19, R21, 0x5, R2 ;  /* 0x0000000515137824 */ /* 0x000fe200078e0202 */
[C---:B------:R-:W-:Y:S02]  /*3810*/  LEA R33, R27.reuse, R30, 0x18 ;  /* 0x0000001e1b217211 */ /* 0x040fe400078ec0ff */
[----:B------:R-:W-:-:S03]  /*3820*/  LEA R32, R27, R32, 0x18 ;  /* 0x000000201b207211 */ /* 0x000fc600078ec0ff */
[----:B------:R-:W-:Y:S01]  /*3830*/  IMAD R36, R36, 0x14, R33 ;  /* 0x0000001424247824 */ /* 0x000fe200078e0221 */
[----:B------:R-:W-:-:S04]  /*3840*/  LEA R35, R19, R32, 0x2 ;  /* 0x0000002013237211 */ /* 0x000fc800078e10ff */
[----:B------:R-:W-:Y:S04]  /*3850*/  LDS R2, [R36] ;  /* 0x0000000024027984 */ /* 0x000fe80000000800 */
[----:B------:R-:W3:Y:S04]  /*3860*/  LDS R5, [R35] ;  /* 0x0000000023057984 */ /* 0x000ee80000000800 */
[----:B------:R-:W-:Y:S04]  /*3870*/  LDS R31, [R36+0x4] ;  /* 0x00000400241f7984 */ /* 0x000fe80000000800 */
[----:B------:R-:W3:Y:S04]  /*3880*/  LDS R23, [R35+0x4] ;  /* 0x0000040023177984 */ /* 0x000ee80000000800 */
[----:B0-----:R-:W-:Y:S04]  /*3890*/  LDS R28, [R36+0x8] ;  /* 0x00000800241c7984 */ /* 0x001fe80000000800 */
[----:B-1----:R-:W0:Y:S01]  /*38a0*/  LDS R11, [R35+0x8] ;  /* 0x00000800230b7984 */ /* 0x002e220000000800 */
[----:B---3--:R-:W-:-:S02]  /*38b0*/  IADD3 R24, PT, PT, R20, 0xbb8, RZ ;  /* 0x00000bb814187810 */ /* 0x008fc40007ffe0ff */
[C---:B------:R-:W-:Y:S01]  /*38c0*/  IADD3 R30, PT, PT, R20.reuse, 0x1194, RZ ;  /* 0x00001194141e7810 */ /* 0x040fe20007ffe0ff */
[----:B------:R-:W-:Y:S01]  /*38d0*/  LDS R43, [R35+0xc] ;  /* 0x00000c00232b7984 */ /* 0x000fe20000000800 */
[C---:B------:R-:W-:Y:S02]  /*38e0*/  LEA R24, R27.reuse, R24, 0x18 ;  /* 0x000000181b187211 */ /* 0x040fe400078ec0ff */
[----:B------:R-:W-:Y:S01]  /*38f0*/  LEA R30, R27, R30, 0x18 ;  /* 0x0000001e1b1e7211 */ /* 0x000fe200078ec0ff */
[----:B------:R-:W-:Y:S01]  /*3900*/  LDS R45, [R35+0x10] ;  /* 0x00001000232d7984 */ /* 0x000fe20000000800 */
[C---:B------:R-:W-:Y:S02]  /*3910*/  LEA R24, R19.reuse, R24, 0x2 ;  /* 0x0000001813187211 */ /* 0x040fe400078e10ff */
[----:B------:R-:W-:Y:S02]  /*3920*/  LEA R19, R19, R30, 0x2 ;  /* 0x0000001e13137211 */ /* 0x000fe400078e10ff */
[C---:B------:R-:W-:Y:S01]  /*3930*/  IADD3 R34, PT, PT, R20.reuse, 0x7d0, RZ ;  /* 0x000007d014227810 */ /* 0x040fe20007ffe0ff */
[----:B------:R-:W1:Y:S01]  /*3940*/  LDS R37, [R24] ;  /* 0x0000000018257984 */ /* 0x000e620000000800 */
[----:B------:R-:W-:-:S02]  /*3950*/  IADD3 R32, PT, PT, R20, 0xdac, RZ ;  /* 0x00000dac14207810 */ /* 0x000fc40007ffe0ff */
[C---:B------:R-:W-:Y:S01]  /*3960*/  IADD3 R30, PT, PT, R20.reuse, 0x1388, RZ ;  /* 0x00001388141e7810 */ /* 0x040fe20007ffe0ff */
[----:B------:R-:W-:Y:S01]  /*3970*/  LDS R41, [R19+0x4] ;  /* 0x0000040013297984 */ /* 0x000fe20000000800 */
[C---:B------:R-:W-:Y:S02]  /*3980*/  IADD3 R38, PT, PT, R20.reuse, 0x9c4, RZ ;  /* 0x000009c414267810 */ /* 0x040fe40007ffe0ff */
[C---:B------:R-:W-:Y:S01]  /*3990*/  IADD3 R40, PT, PT, R20.reuse, 0xfa0, RZ ;  /* 0x00000fa014287810 */ /* 0x040fe20007ffe0ff */
[----:B------:R-:W-:Y:S01]  /*39a0*/  LDS R44, [R19+0x8] ;  /* 0x00000800132c7984 */ /* 0x000fe20000000800 */
[----:B------:R-:W-:Y:S01]  /*39b0*/  IADD3 R42, PT, PT, R20, 0x157c, RZ ;  /* 0x0000157c142a7810 */ /* 0x000fe20007ffe0ff */
[----:B------:R-:W-:Y:S02]  /*39c0*/  FFMA R20, R2, R5, RZ ;  /* 0x0000000502147223 */ /* 0x000fe400000000ff */
[----:B------:R-:W3:Y:S01]  /*39d0*/  LDS R5, [R19] ;  /* 0x0000000013057984 */ /* 0x000ee20000000800 */
[----:B------:R-:W-:-:S03]  /*39e0*/  LEA R25, R27, R40, 0x18 ;  /* 0x000000281b197211 */ /* 0x000fc600078ec0ff */
[----:B------:R-:W3:Y:S01]  /*39f0*/  LDS R40, [R24+0x4] ;  /* 0x0000040018287984 */ /* 0x000ee20000000800 */
[----:B------:R-:W-:-:S03]  /*3a00*/  FFMA R39, R31, R23, R20 ;  /* 0x000000171f277223 */ /* 0x000fc60000000014 */
[----:B------:R-:W3:Y:S01]  /*3a10*/  LDS R23, [R36+0xc] ;  /* 0x00000c0024177984 */ /* 0x000ee20000000800 */
[C---:B------:R-:W-:Y:S02]  /*3a20*/  LEA R34, R27.reuse, R34, 0x18 ;  /* 0x000000221b227211 */ /* 0x040fe400078ec0ff */
[C---:B------:R-:W-:Y:S02]  /*3a30*/  LEA R32, R27.reuse, R32, 0x18 ;  /* 0x000000201b207211 */ /* 0x040fe400078ec0ff */
[C---:B------:R-:W-:Y:S02]  /*3a40*/  LEA R30, R27.reuse, R30, 0x18 ;  /* 0x0000001e1b1e7211 */ /* 0x040fe400078ec0ff */
[C---:B------:R-:W-:Y:S02]  /*3a50*/  LEA R29, R27.reuse, R38, 0x18 ;  /* 0x000000261b1d7211 */ /* 0x040fe400078ec0ff */
[----:B------:R-:W-:Y:S01]  /*3a60*/  LEA R27, R27, R42, 0x18 ;  /* 0x0000002a1b1b7211 */ /* 0x000fe200078ec0ff */
[----:B0-----:R-:W-:-:S02]  /*3a70*/  FFMA R42, R28, R11, R39 ;  /* 0x0000000b1c2a7223 */ /* 0x001fc40000000027 */
[----:B------:R-:W0:Y:S04]  /*3a80*/  LDS R11, [R36+0x10] ;  /* 0x00001000240b7984 */ /* 0x000e280000000800 */
[----:B------:R-:W0:Y:S01]  /*3a90*/  LDS R39, [R24+0x8] ;  /* 0x0000080018277984 */ /* 0x000e220000000800 */
[----:B-1----:R-:W-:Y:S01]  /*3aa0*/  FFMA R38, R2, R37, RZ ;  /* 0x0000002502267223 */ /* 0x002fe200000000ff */
[--C-:B------:R-:W-:Y:S01]  /*3ab0*/  IMAD R20, R26, 0x14, R33.reuse ;  /* 0x000000141a147824 */ /* 0x100fe200078e0221 */
[----:B------:R-:W-:Y:S01]  /*3ac0*/  LEA R32, R7, R32, 0x2 ;  /* 0x0000002007207211 */ /* 0x000fe200078e10ff */
[----:B------:R-:W-:Y:S02]  /*3ad0*/  IMAD R26, R21, 0x14, R33 ;  /* 0x00000014151a7824 */ /* 0x000fe400078e0221 */
[----:B---3--:R-:W-:Y:S01]  /*3ae0*/  FFMA R2, R2, R5, RZ ;  /* 0x0000000502027223 */ /* 0x008fe200000000ff */
[----:B------:R-:W-:Y:S03]  /*3af0*/  LDS R37, [R24+0xc] ;  /* 0x00000c0018257984 */ /* 0x000fe60000000800 */
[C---:B------:R-:W-:Y:S01]  /*3b00*/  FFMA R41, R31.reuse, R41, R2 ;  /* 0x000000291f297223 */ /* 0x040fe20000000002 */
[----:B------:R-:W-:Y:S01]  /*3b10*/  FFMA R5, R31, R40, R38 ;  /* 0x000000281f057223 */ /* 0x000fe20000000026 */
[----:B------:R-:W-:Y:S01]  /*3b20*/  LEA R31, R7, R34, 0x2 ;  /* 0x00000022071f7211 */ /* 0x000fe200078e10ff */
[----:B------:R-:W-:Y:S01]  /*3b30*/  LDS R38, [R32+0x14] ;  /* 0x0000140020267984 */ /* 0x000fe20000000800 */
[----:B------:R-:W-:Y:S01]  /*3b40*/  FFMA R2, R23, R43, R42 ;  /* 0x0000002b17027223 */ /* 0x000fe2000000002a */
[----:B------:R-:W-:-:S02]  /*3b50*/  LEA R33, R7, R30, 0x2 ;  /* 0x0000001e07217211 */ /* 0x000fc400078e10ff */
[----:B------:R-:W-:Y:S04]  /*3b60*/  LDS R35, [R31] ;  /* 0x000000001f237984 */ /* 0x000fe80000000800 */
[----:B------:R-:W-:Y:S04]  /*3b70*/  LDS R34, [R26+0x4] ;  /* 0x000004001a227984 */ /* 0x000fe80000000800 */
[----:B------:R-:W-:Y:S01]  /*3b80*/  LDS R36, [R31+0x14] ;  /* 0x000014001f247984 */ /* 0x000fe20000000800 */
[----:B0-----:R-:W-:-:S03]  /*3b90*/  FFMA R21, R11, R45, R2 ;  /* 0x0000002d0b157223 */ /* 0x001fc60000000002 */
[----:B------:R-:W0:Y:S01]  /*3ba0*/  LDS R2, [R26] ;  /* 0x000000001a027984 */ /* 0x000e220000000800 */
[----:B------:R-:W-:-:S03]  /*3bb0*/  FFMA R42, R28, R39, R5 ;  /* 0x000000271c2a7223 */ /* 0x000fc60000000005 */
[----:B------:R-:W1:Y:S04]  /*3bc0*/  LDS R7, [R33] ;  /* 0x0000000021077984 */ /* 0x000e680000000800 */
[----:B------:R-:W-:Y:S04]  /*3bd0*/  LDS R30, [R26+0x8] ;  /* 0x000008001a1e7984 */ /* 0x000fe80000000800 */
[----:B------:R-:W3:Y:S04]  /*3be0*/  LDS R5, [R32] ;  /* 0x0000000020057984 */ /* 0x000ee80000000800 */
[----:B------:R-:W3:Y:S04]  /*3bf0*/  LDS R39, [R31+0x28] ;  /* 0x000028001f277984 */ /* 0x000ee80000000800 */
[----:B------:R-:W3:Y:S01]  /*3c00*/  LDS R40, [R33+0x14] ;  /* 0x0000140021287984 */ /* 0x000ee20000000800 */
[----:B------:R-:W-:-:S03]  /*3c10*/  FFMA R28, R28, R44, R41 ;  /* 0x0000002c1c1c7223 */ /* 0x000fc60000000029 */
[----:B------:R-:W-:Y:S04]  /*3c20*/  LDS R44, [R32+0x3c] ;  /* 0x00003c00202c7984 */ /* 0x000fe80000000800 */
[----:B------:R-:W-:Y:S04]  /*3c30*/  LDS R46, [R33+0x3c] ;  /* 0x00003c00212e7984 */ /* 0x000fe80000000800 */
[----:B------:R3:W3:Y:S04]  /*3c40*/  LDS R43, [R24+0x10] ;  /* 0x00001000182b7984 */ /* 0x0006e80000000800 */
[----:B------:R-:W-:Y:S01]  /*3c50*/  LDS R45, [R31+0x50] ;  /* 0x000050001f2d7984 */ /* 0x000fe20000000800 */
[----:B0-----:R-:W-:-:S03]  /*3c60*/  FFMA R35, R2, R35, RZ ;  /* 0x0000002302237223 */ /* 0x001fc600000000ff */
[----:B------:R-:W0:Y:S01]  /*3c70*/  LDS R41, [R19+0xc] ;  /* 0x00000c0013297984 */ /* 0x000e220000000800 */
[----:B------:R-:W-:Y:S01]  /*3c80*/  FFMA R35, R34, R36, R35 ;  /* 0x0000002422237223 */ /* 0x000fe20000000023 */
[C---:B-1----:R-:W-:Y:S02]  /*3c90*/  FFMA R7, R2.reuse, R7, RZ ;  /* 0x0000000702077223 */ /* 0x042fe400000000ff */
[----:B------:R-:W-:Y:S01]  /*3ca0*/  LDS R36, [R32+0x50] ;  /* 0x0000500020247984 */ /* 0x000fe20000000800 */
[----:B---3--:R-:W-:Y:S01]  /*3cb0*/  FFMA R5, R2, R5, RZ ;  /* 0x0000000502057223 */ /* 0x008fe200000000ff */
[----:B------:R-:W-:Y:S02]  /*3cc0*/  FFMA R2, R23, R37, R42 ;  /* 0x0000002517027223 */ /* 0x000fe4000000002a */
[----:B------:R-:W-:Y:S01]  /*3cd0*/  LDS R42, [R31+0x3c] ;  /* 0x00003c001f2a7984 */ /* 0x000fe20000000800 */
[----:B------:R-:W-:-:S03]  /*3ce0*/  FFMA R35, R30, R39, R35 ;  /* 0x000000271e237223 */ /* 0x000fc60000000023 */
[----:B------:R-:W1:Y:S01]  /*3cf0*/  LDS R39, [R32+0x28] ;  /* 0x0000280020277984 */ /* 0x000e620000000800 */
[C---:B------:R-:W-:Y:S01]  /*3d00*/  FFMA R37, R34.reuse, R40, R7 ;  /* 0x0000002822257223 */ /* 0x040fe20000000007 */
[----:B------:R-:W-:Y:S02]  /*3d10*/  FFMA R5, R34, R38, R5 ;  /* 0x0000002622057223 */ /* 0x000fe40000000005 */
[----:B------:R-:W3:Y:S04]  /*3d20*/  LDS R40, [R33+0x28] ;  /* 0x0000280021287984 */ /* 0x000ee80000000800 */
[----:B------:R-:W3:Y:S04]  /*3d30*/  LDS R34, [R26+0xc] ;  /* 0x00000c001a227984 */ /* 0x000ee80000000800 */
[----:B------:R-:W3:Y:S04]  /*3d40*/  LDS R7, [R26+0x10] ;  /* 0x000010001a077984 */ /* 0x000ee80000000800 */
[----:B------:R-:W3:Y:S01]  /*3d50*/  LDS R38, [R33+0x50] ;  /* 0x0000500021267984 */ /* 0x000ee20000000800 */
[----:B------:R-:W-:-:S02]  /*3d60*/  LEA R29, R22, R29, 0x2 ;  /* 0x0000001d161d7211 */ /* 0x000fc400078e10ff */
[C---:B------:R-:W-:Y:S02]  /*3d70*/  LEA R24, R22.reuse, R25, 0x2 ;  /* 0x0000001916187211 */ /* 0x040fe400078e10ff */
[----:B------:R-:W-:Y:S01]  /*3d80*/  LEA R27, R22, R27, 0x2 ;  /* 0x0000001b161b7211 */ /* 0x000fe200078e10ff */
[----:B------:R-:W-:Y:S01]  /*3d90*/  FFMA R25, R11, R43, R2 ;  /* 0x0000002b0b197223 */ /* 0x000fe20000000002 */
[----:B------:R-:W-:Y:S04]  /*3da0*/  LDS R47, [R29] ;  /* 0x000000001d2f7984 */ /* 0x000fe80000000800 */
[----:B------:R-:W5:Y:S01]  /*3db0*/  LDS R2, [R20] ;  /* 0x0000000014027984 */ /* 0x000f620000000800 */
[----:B0-----:R-:W-:-:S03]  /*3dc0*/  FFMA R28, R23, R41, R28 ;  /* 0x00000029171c7223 */ /* 0x001fc6000000001c */
[----:B------:R-:W-:Y:S04]  /*3dd0*/  LDS R43, [R24+0x64] ;  /* 0x00006400182b7984 */ /* 0x000fe80000000800 */
[----:B------:R-:W-:Y:S04]  /*3de0*/  LDS R41, [R27+0x64] ;  /* 0x000064001b297984 */ /* 0x000fe80000000800 */
[----:B------:R-:W-:Y:S01]  /*3df0*/  LDS R32, [R20+0x8] ;  /* 0x0000080014207984 */ /* 0x000fe20000000800 */
[----:B-1----:R-:W-:-:S03]  /*3e00*/  FFMA R5, R30, R39, R5 ;  /* 0x000000271e057223 */ /* 0x002fc60000000005 */
[----:B------:R-:W-:Y:S01]  /*3e10*/  LDS R39, [R29+0xc8] ;  /* 0x0000c8001d277984 */ /* 0x000fe20000000800 */
[----:B---3--:R-:W-:-:S03]  /*3e20*/  FFMA R37, R30, R40, R37 ;  /* 0x000000281e257223 */ /* 0x008fc60000000025 */
[----:B------:R-:W-:Y:S01]  /*3e30*/  LDS R33, [R27+0xc8] ;  /* 0x0000c8001b217984 */ /* 0x000fe20000000800 */
[C---:B------:R-:W-:Y:S01]  /*3e40*/  FFMA R5, R34.reuse, R44, R5 ;  /* 0x0000002c22057223 */ /* 0x040fe20000000005 */
[C---:B------:R-:W-:Y:S01]  /*3e50*/  FFMA R42, R34.reuse, R42, R35 ;  /* 0x0000002a222a7223 */ /* 0x040fe20000000023 */
[----:B------:R-:W-:Y:S01]  /*3e60*/  FFMA R37, R34, R46, R37 ;  /* 0x0000002e22257223 */ /* 0x000fe20000000025 */
[----:B------:R-:W-:Y:S01]  /*3e70*/  LDS R40, [R19+0x10] ;  /* 0x0000100013287984 */ /* 0x000fe20000000800 */
[C---:B------:R-:W-:Y:S01]  /*3e80*/  FFMA R44, R7.reuse, R36, R5 ;  /* 0x00000024072c7223 */ /* 0x040fe20000000005 */
[C---:B------:R-:W-:Y:S02]  /*3e90*/  FFMA R42, R7.reuse, R45, R42 ;  /* 0x0000002d072a7223 */ /* 0x040fe4000000002a */
[----:B------:R-:W0:Y:S01]  /*3ea0*/  LDS R5, [R24] ;  /* 0x0000000018057984 */ /* 0x000e220000000800 */
[----:B------:R-:W-:-:S03]  /*3eb0*/  FFMA R38, R7, R38, R37 ;  /* 0x0000002607267223 */ /* 0x000fc60000000025 */
[----:B------:R-:W1:Y:S04]  /*3ec0*/  LDS R7, [R27] ;  /* 0x000000001b077984 */ /* 0x000e680000000800 */
[----:B------:R-:W-:Y:S04]  /*3ed0*/  LDS R36, [R20+0x4] ;  /* 0x0000040014247984 */ /* 0x000fe80000000800 */
[----:B------:R-:W3:Y:S04]  /*3ee0*/  LDS R45, [R29+0x64] ;  /* 0x000064001d2d7984 */ /* 0x000ee80000000800 */
[----:B------:R-:W2:Y:S04]  /*3ef0*/  LDS R37, [R24+0xc8] ;  /* 0x0000c80018257984 */ /* 0x000ea80000000800 */
[----:B------:R-:W-:Y:S04]  /*3f00*/  LDS R19, [R20+0xc] ;  /* 0x00000c0014137984 */ /* 0x000fe80000000800 */
[----:B------:R-:W4:Y:S04]  /*3f10*/  LDS R34, [R29+0x12c] ;  /* 0x00012c001d227984 */ /* 0x000f280000000800 */
[----:B------:R-:W4:Y:S04]  /*3f20*/  LDS R30, [R24+0x12c] ;  /* 0x00012c00181e7984 */ /* 0x000f280000000800 */
[----:B------:R-:W4:Y:S04]  /*3f30*/  LDS R26, [R27+0x12c] ;  /* 0x00012c001b1a7984 */ /* 0x000f280000000800 */
[----:B------:R0:W-:Y:S04]  /*3f40*/  LDS R22, [R20+0x10] ;  /* 0x0000100014167984 */ /* 0x0001e80000000800 */
[----:B------:R-:W4:Y:S04]  /*3f50*/  LDS R23, [R29+0x190] ;  /* 0x000190001d177984 */ /* 0x000f280000000800 */
[----:B------:R3:W4:Y:S04]  /*3f60*/  LDS R31, [R24+0x190] ;  /* 0x00019000181f7984 */ /* 0x0007280000000800 */
[----:B------:R-:W4:Y:S01]  /*3f70*/  LDS R35, [R27+0x190] ;  /* 0x000190001b237984 */ /* 0x000f220000000800 */
[C---:B-----5:R-:W-:Y:S01]  /*3f80*/  FFMA R47, R2.reuse, R47, RZ ;  /* 0x0000002f022f7223 */ /* 0x060fe200000000ff */
[C---:B0-----:R-:W-:Y:S01]  /*3f90*/  FFMA R20, R2.reuse, R5, RZ ;  /* 0x0000000502147223 */ /* 0x041fe200000000ff */
[----:B-1----:R-:W-:-:S02]  /*3fa0*/  FFMA R2, R2, R7, RZ ;  /* 0x0000000702027223 */ /* 0x002fc400000000ff */
[C---:B---3--:R-:W-:Y:S01]  /*3fb0*/  FFMA R45, R36.reuse, R45, R47 ;  /* 0x0000002d242d7223 */ /* 0x048fe2000000002f */
[C---:B------:R-:W-:Y:S01]  /*3fc0*/  FFMA R20, R36.reuse, R43, R20 ;  /* 0x0000002b24147223 */ /* 0x040fe20000000014 */
[----:B------:R-:W-:Y:S02]  /*3fd0*/  FFMA R2, R36, R41, R2 ;  /* 0x0000002924027223 */ /* 0x000fe40000000002 */
[C---:B------:R-:W-:Y:S01]  /*3fe0*/  FFMA R24, R32.reuse, R39, R45 ;  /* 0x0000002720187223 */ /* 0x040fe2000000002d */
[C---:B--2---:R-:W-:Y:S01]  /*3ff0*/  FFMA R37, R32.reuse, R37, R20 ;  /* 0x0000002520257223 */ /* 0x044fe20000000014 */
[----:B------:R-:W-:Y:S01]  /*4000*/  FFMA R33, R32, R33, R2 ;  /* 0x0000002120217223 */ /* 0x000fe20000000002 */
[----:B------:R-:W-:Y:S01]  /*4010*/  FFMA R11, R11, R40, R28 ;  /* 0x000000280b0b7223 */ /* 0x000fe2000000001c */
[-C--:B------:R-:W-:Y:S01]  /*4020*/  FMUL R42, R42, R9.reuse ;  /* 0x000000092a2a7220 */ /* 0x080fe20000400000 */
[-C--:B------:R-:W-:Y:S01]  /*4030*/  FMUL R44, R44, R9.reuse ;  /* 0x000000092c2c7220 */ /* 0x080fe20000400000 */
[----:B------:R-:W-:Y:S01]  /*4040*/  FMUL R38, R38, R9 ;  /* 0x0000000926267220 */ /* 0x000fe20000400000 */
[C---:B----4-:R-:W-:Y:S01]  /*4050*/  FFMA R5, R19.reuse, R34, R24 ;  /* 0x0000002213057223 */ /* 0x050fe20000000018 */
[C---:B------:R-:W-:Y:S01]  /*4060*/  FFMA R30, R19.reuse, R30, R37 ;  /* 0x0000001e131e7223 */ /* 0x040fe20000000025 */
[----:B------:R-:W-:Y:S01]  /*4070*/  FFMA R26, R19, R26, R33 ;  /* 0x0000001a131a7223 */ /* 0x000fe20000000021 */
[-C--:B------:R-:W-:Y:S01]  /*4080*/  FFMA R42, R21, R10.reuse, R42 ;  /* 0x0000000a152a7223 */ /* 0x080fe2000000002a */
[-C--:B------:R-:W-:Y:S01]  /*4090*/  FFMA R44, R25, R10.reuse, R44 ;  /* 0x0000000a192c7223 */ /* 0x080fe2000000002c */
[----:B------:R-:W-:Y:S01]  /*40a0*/  FFMA R38, R11, R10, R38 ;  /* 0x0000000a0b267223 */ /* 0x000fe20000000026 */
[----:B------:R-:W-:Y:S01]  /*40b0*/  UISETP.NE.AND UP0, UPT, UR5, URZ, UPT ;  /* 0x000000ff0500728c */ /* 0x000fe2000bf05270 */
[C---:B------:R-:W-:Y:S01]  /*40c0*/  FFMA R5, R22.reuse, R23, R5 ;  /* 0x0000001716057223 */ /* 0x040fe20000000005 */
[C---:B------:R-:W-:Y:S01]  /*40d0*/  FFMA R31, R22.reuse, R31, R30 ;  /* 0x0000001f161f7223 */ /* 0x040fe2000000001e */
[----:B------:R-:W-:-:S02]  /*40e0*/  FFMA R35, R22, R35, R26 ;  /* 0x0000002316237223 */ /* 0x000fc4000000001a */
[-C--:B------:R-:W-:Y:S01]  /*40f0*/  FFMA R5, R5, R8.reuse, R42 ;  /* 0x0000000805057223 */ /* 0x080fe2000000002a */
[-C--:B------:R-:W-:Y:S01]  /*4100*/  FFMA R31, R31, R8.reuse, R44 ;  /* 0x000000081f1f7223 */ /* 0x080fe2000000002c */
[----:B------:R-:W-:Y:S02]  /*4110*/  FFMA R38, R35, R8, R38 ;  /* 0x0000000823267223 */ /* 0x000fe40000000026 */
[----:B------:R-:W-:Y:S01]  /*4120*/  FADD R16, R16, -R5 ;  /* 0x8000000510107221 */ /* 0x000fe20000000000 */
[----:B------:R-:W-:Y:S01]  /*4130*/  FADD R4, R4, -R31 ;  /* 0x8000001f04047221 */ /* 0x000fe20000000000 */
[----:B------:R-:W-:Y:S01]  /*4140*/  ISETP.NE.AND P0, PT, RZ, UR4, PT ;  /* 0x00000004ff007c0c */ /* 0x000fe2000bf05270 */
[----:B------:R-:W-:-:S03]  /*4150*/  FADD R17, R17, -R38 ;  /* 0x8000002611117221 */ /* 0x000fc60000000000 */
[----:B------:R-:W-:Y:S02]  /*4160*/  FSEL R9, -R5, R16, !P0 ;  /* 0x0000001005097208 */ /* 0x000fe40004000100 */
[----:B------:R-:W-:Y:S02]  /*4170*/  FSEL R31, -R31, R4, !P0 ;  /* 0x000000041f1f7208 */ /* 0x000fe40004000100 */
[----:B------:R-:W-:Y:S01]  /*4180*/  FSEL R17, -R38, R17, !P0 ;  /* 0x0000001126117208 */ /* 0x000fe20004000100 */
[----:B------:R-:W-:Y:S06]  /*4190*/  BRA.U !UP0, `(.L_x_25) ;  /* 0x0000000108547547 */ /* 0x000fec000b800000 */
[----:B------:R-:W0:Y:S02]  /*41a0*/  LDCU UR4, c[0x0][0x53c] ;  /* 0x0000a780ff0477ac */ /* 0x000e240008000800 */
[----:B0-----:R-:W-:-:S09]  /*41b0*/  UISETP.GE.AND UP0, UPT, UR4, 0x3e9, UPT ;  /* 0x000003e90400788c */ /* 0x001fd2000bf06270 */
[----:B------:R-:W-:Y:S05]  /*41c0*/  BRA.U !UP0, `(.L_x_26) ;  /* 0x0000000108307547 */ /* 0x000fea000b800000 */
[----:B------:R-:W0:Y:S02]  /*41d0*/  LDC.64 R4, c[0x0][0x3b8] ;  /* 0x0000ee00ff047b82 */ /* 0x000e240000000a00 */
[----:B0-----:R-:W-:-:S05]  /*41e0*/  IMAD.WIDE R6, R6, 0x4, R4 ;  /* 0x0000000406067825 */ /* 0x001fca00078e0204 */
[----:B------:R-:W2:Y:S04]  /*41f0*/  LDG.E R2, desc[UR6][R6.64] ;  /* 0x0000000606027981 */ /* 0x000ea8000c1e1900 */
[----:B------:R-:W3:Y:S04]  /*4200*/  LDG.E R4, desc[UR6][R6.64+0x4] ;  /* 0x0000040606047981 */ /* 0x000ee8000c1e1900 */
[----:B------:R-:W4:Y:S01]  /*4210*/  LDG.E R8, desc[UR6][R6.64+0x8] ;  /* 0x0000080606087981 */ /* 0x000f22000c1e1900 */
[----:B--2---:R-:W-:Y:S01]  /*4220*/  FADD R5, R9, R2 ;  /* 0x0000000209057221 */ /* 0x004fe20000000000 */
[----:B---3--:R-:W-:-:S04]  /*4230*/  FADD R9, R31, R4 ;  /* 0x000000041f097221 */ /* 0x008fc80000000000 */
[----:B------:R0:W-:Y:S01]  /*4240*/  STG.E desc[UR6][R6.64], R5 ;  /* 0x0000000506007986 */ /* 0x0001e2000c101906 */
[----:B----4-:R-:W-:-:S03]  /*4250*/  FADD R11, R17, R8 ;  /* 0x00000008110b7221 */ /* 0x010fc60000000000 */
[----:B------:R0:W-:Y:S04]  /*4260*/  STG.E desc[UR6][R6.64+0x4], R9 ;  /* 0x0000040906007986 */ /* 0x0001e8000c101906 */
[----:B------:R0:W-:Y:S01]  /*4270*/  STG.E desc[UR6][R6.64+0x8], R11 ;  /* 0x0000080b06007986 */ /* 0x0001e2000c101906 */
[----:B------:R-:W-:Y:S05]  /*4280*/  BRA `(.L_x_27) ;  /* 0x00000000002c7947 */ /* 0x000fea0003800000 */
.L_x_26:
[----:B------:R-:W0:Y:S02]  /*4290*/  LDC.64 R4, c[0x0][0x3b8] ;  /* 0x0000ee00ff047b82 */ /* 0x000e240000000a00 */
[----:B0-----:R-:W-:-:S05]  /*42a0*/  IMAD.WIDE R4, R6, 0x4, R4 ;  /* 0x0000000406047825 */ /* 0x001fca00078e0204 */
[----:B------:R1:W-:Y:S04]  /*42b0*/  REDG.E.ADD.F32.FTZ.RN.STRONG.GPU desc[UR6][R4.64], R9 ;  /* 0x00000009040079a6 */ /* 0x0003e8000c12f306 */
[----:B------:R1:W-:Y:S04]  /*42c0*/  REDG.E.ADD.F32.FTZ.RN.STRONG.GPU desc[UR6][R4.64+0x4], R31 ;  /* 0x0000041f040079a6 */ /* 0x0003e8000c12f306 */
[----:B------:R1:W-:Y:S01]  /*42d0*/  REDG.E.ADD.F32.FTZ.RN.STRONG.GPU desc[UR6][R4.64+0x8], R17 ;  /* 0x00000811040079a6 */ /* 0x0003e2000c12f306 */
[----:B------:R-:W-:Y:S05]  /*42e0*/  BRA `(.L_x_27) ;  /* 0x0000000000147947 */ /* 0x000fea0003800000 */
.L_x_25:
[----:B------:R-:W0:Y:S02]  /*42f0*/  LDC.64 R4, c[0x0][0x3b8] ;  /* 0x0000ee00ff047b82 */ /* 0x000e240000000a00 */
[----:B0-----:R-:W-:-:S05]  /*4300*/  IMAD.WIDE R4, R6, 0x4, R4 ;  /* 0x0000000406047825 */ /* 0x001fca00078e0204 */
[----:B------:R2:W-:Y:S04]  /*4310*/  REDG.E.ADD.F32.FTZ.RN.STRONG.GPU desc[UR6][R4.64], R9 ;  /* 0x00000009040079a6 */ /* 0x0005e8000c12f306 */
[----:B------:R2:W-:Y:S04]  /*4320*/  REDG.E.ADD.F32.FTZ.RN.STRONG.GPU desc[UR6][R4.64+0x4], R31 ;  /* 0x0000041f040079a6 */ /* 0x0005e8000c12f306 */
[----:B------:R2:W-:Y:S02]  /*4330*/  REDG.E.ADD.F32.FTZ.RN.STRONG.GPU desc[UR6][R4.64+0x8], R17 ;  /* 0x00000811040079a6 */ /* 0x0005e4000c12f306 */
.L_x_27:
[----:B------:R-:W3:Y:S02]  /*4340*/  LDCU.64 UR4, c[0x0][0x478] ;  /* 0x00008f00ff0477ac */ /* 0x000ee40008000a00 */
[----:B---3--:R-:W-:-:S04]  /*4350*/  UISETP.NE.AND UP0, UPT, UR5, URZ, UPT ;  /* 0x000000ff0500728c */ /* 0x008fc8000bf05270 */
[----:B------:R-:W-:-:S09]  /*4360*/  UISETP.EQ.OR UP0, UPT, UR4, URZ, UP0 ;  /* 0x000000ff0400728c */ /* 0x000fd20008702670 */
[----:B------:R-:W-:Y:S05]  /*4370*/  BRA.U UP0, `(.L_x_28) ;  /* 0x0000000900cc7547 */ /* 0x000fea000b800000 */
[----:B------:R-:W3:Y:S01]  /*4380*/  LDCU UR4, c[0x0][0x480] ;  /* 0x00009000ff0477ac */ /* 0x000ee20008000800 */
[----:B-12---:R-:W1:Y:S01]  /*4390*/  LDC.64 R30, c[0x0][0x490] ;  /* 0x00012400ff1e7b82 */ /* 0x006e620000000a00 */
[----:B------:R-:W-:-:S07]  /*43a0*/  LEA R4, R3, R0, 0x7 ;  /* 0x0000000003047211 */ /* 0x000fce00078e38ff */
[----:B------:R-:W2:Y:S01]  /*43b0*/  LDC.64 R20, c[0x0][0x438] ;  /* 0x00010e00ff147b82 */ /* 0x000ea20000000a00 */
[----:B------:R-:W-:-:S07]  /*43c0*/  IMAD R2, R3, -0x3, R4 ;  /* 0xfffffffd03027824 */ /* 0x000fce00078e0204 */
[----:B------:R-:W4:Y:S01]  /*43d0*/  LDC.64 R16, c[0x0][0x498] ;  /* 0x00012600ff107b82 */ /* 0x000f220000000a00 */
[----:B---3--:R-:W-:Y:S01]  /*43e0*/  ISETP.NE.AND P1, PT, RZ, UR4, PT ;  /* 0x00000004ff007c0c */ /* 0x008fe2000bf25270 */
[----:B------:R-:W-:Y:S01]  /*43f0*/  IMAD R39, R3, 0xfa, R2 ;  /* 0x000000fa03277824 */ /* 0x000fe200078e0202 */
[----:B------:R-:W3:Y:S05]  /*4400*/  LDCU.64 UR4, c[0x0][0x448] ;  /* 0x00008900ff0477ac */ /* 0x000eea0008000a00 */
[----:B0-----:R-:W0:Y:S01]  /*4410*/  LDC.64 R6, c[0x0][0x4c8] ;  /* 0x00013200ff067b82 */ /* 0x001e220000000a00 */
[----:B-1----:R-:W-:Y:S01]  /*4420*/  IMAD.WIDE R28, R39, 0x4, R30 ;  /* 0x00000004271c7825 */ /* 0x002fe200078e021e */
[----:B------:R-:W-:Y:S01]  /*4430*/  LEA R11, R3, R3, 0x1 ;  /* 0x00000003030b7211 */ /* 0x000fe200078e08ff */
[----:B------:R-:W1:Y:S03]  /*4440*/  LDCU.128 UR8, c[0x0][0x450] ;  /* 0x00008a00ff0877ac */ /* 0x000e660008000c00 */
[----:B------:R-:W5:Y:S01]  /*4450*/  @P1 LDG.E.CONSTANT R22, desc[UR6][R28.64] ;  /* 0x000000061c161981 */ /* 0x000f62000c1e9900 */
[----:B------:R-:W-:Y:S01]  /*4460*/  SHF.R.S32.HI R41, RZ, 0x1f, R2 ;  /* 0x0000001fff297819 */ /* 0x000fe20000011402 */
[----:B------:R-:W1:Y:S01]  /*4470*/  LDC.64 R8, c[0x0][0x4c0] ;  /* 0x00013000ff087b82 */ /* 0x000e620000000a00 */
[----:B------:R-:W-:Y:S01]  /*4480*/  SHF.L.U32 R43, R2, 0x2, RZ ;  /* 0x00000002022b7819 */ /* 0x000fe200000006ff */
[----:B--2---:R-:W-:Y:S01]  /*4490*/  IMAD.WIDE R20, R4, 0x4, R20 ;  /* 0x0000000404147825 */ /* 0x004fe200078e0214 */
[----:B------:R-:W-:Y:S01]  /*44a0*/  SHF.L.U64.HI R41, R2, 0x2, R41 ;  /* 0x0000000202297819 */ /* 0x000fe20000010229 */
[----:B------:R-:W2:Y:S01]  /*44b0*/  @P1 LDG.E.CONSTANT R40, desc[UR6][R28.64+0x1f4] ;  /* 0x0001f4061c281981 */ /* 0x000ea2000c1e9900 */
[----:B---3--:R-:W-:Y:S01]  /*44c0*/  IADD3 R10, P0, PT, R43, UR4, RZ ;  /* 0x000000042b0a7c10 */ /* 0x008fe2000ff1e0ff */
[----:B------:R-:W-:-:S02]  /*44d0*/  IMAD.WIDE R30, R11, 0x4, R30 ;  /* 0x000000040b1e7825 */ /* 0x000fc400078e021e */
[----:B------:R-:W3:Y:S01]  /*44e0*/  LDC.64 R4, c[0x0][0x4d0] ;  /* 0x00013400ff047b82 */ /* 0x000ee20000000a00 */
[----:B------:R-:W-:Y:S01]  /*44f0*/  IADD3.X R11, PT, PT, R41, UR5, RZ, P0, !PT ;  /* 0x00000005290b7c10 */ /* 0x000fe200087fe4ff */
[----:B------:R3:W5:Y:S01]  /*4500*/  LDG.E.CONSTANT R19, desc[UR6][R20.64] ;  /* 0x0000000614137981 */ /* 0x000762000c1e9900 */
[----:B----4-:R-:W-:-:S03]  /*4510*/  IMAD.WIDE R16, R39, 0x4, R16 ;  /* 0x0000000427107825 */ /* 0x010fc600078e0210 */
[----:B------:R-:W4:Y:S04]  /*4520*/  LDG.E R24, desc[UR6][R10.64] ;  /* 0x000000060a187981 */ /* 0x000f28000c1e1900 */
[----:B0-----:R-:W2:Y:S04]  /*4530*/  LDG.E.CONSTANT R2, desc[UR6][R6.64] ;  /* 0x0000000606027981 */ /* 0x001ea8000c1e9900 */
[----:B------:R-:W2:Y:S04]  /*4540*/  LDG.E R25, desc[UR6][R16.64] ;  /* 0x0000000610197981 */ /* 0x000ea8000c1e1900 */
[----:B-1----:R-:W2:Y:S04]  /*4550*/  LDG.E.CONSTANT R36, desc[UR6][R8.64] ;  /* 0x0000000608247981 */ /* 0x002ea8000c1e9900 */
[----:B------:R0:W2:Y:S04]  /*4560*/  @P1 LDG.E.CONSTANT R42, desc[UR6][R28.64+0x3e8] ;  /* 0x0003e8061c2a1981 */ /* 0x0000a8000c1e9900 */
[----:B---3--:R-:W3:Y:S04]  /*4570*/  LDG.E.CONSTANT R38, desc[UR6][R4.64] ;  /* 0x0000000604267981 */ /* 0x008ee8000c1e9900 */
[----:B------:R-:W5:Y:S01]  /*4580*/  @!P1 LDG.E.CONSTANT R22, desc[UR6][R30.64] ;  /* 0x000000061e169981 */ /* 0x000f62000c1e9900 */
[----:B------:R-:W-:-:S03]  /*4590*/  IADD3 R20, P0, PT, R43, UR8, RZ ;  /* 0x000000082b147c10 */ /* 0x000fc6000ff1e0ff */
[----:B------:R-:W3:Y:S04]  /*45a0*/  @!P1 LDG.E.CONSTANT R40, desc[UR6][R30.64+0x4] ;  /* 0x000004061e289981 */ /* 0x000ee8000c1e9900 */
[----:B------:R1:W3:Y:S01]  /*45b0*/  @!P1 LDG.E.CONSTANT R42, desc[UR6][R30.64+0x8] ;  /* 0x000008061e2a9981 */ /* 0x0002e2000c1e9900 */
[----:B-----5:R-:W-:Y:S02]  /*45c0*/  FMUL R37, R19, R22 ;  /* 0x0000001613257220 */ /* 0x020fe40000400000 */
[----:B------:R-:W5:Y:S02]  /*45d0*/  LDC.64 R22, c[0x0][0x4a0] ;  /* 0x00012800ff167b82 */ /* 0x000f640000000a00 */
[----:B----4-:R-:W-:-:S04]  /*45e0*/  FMUL R21, R37, R24 ;  /* 0x0000001825157220 */ /* 0x010fc80000400000 */
[----:B--2---:R-:W-:-:S04]  /*45f0*/  FMUL R21, R2, R21 ;  /* 0x0000001502157220 */ /* 0x004fc80000400000 */
[----:B------:R-:W-:Y:S01]  /*4600*/  FFMA R27, R36, R25, R21 ;  /* 0x00000019241b7223 */ /* 0x000fe20000000015 */
[----:B------:R-:W-:Y:S01]  /*4610*/  FMUL R25, R15, R37 ;  /* 0x000000250f197220 */ /* 0x000fe20000400000 */
[----:B------:R-:W-:-:S03]  /*4620*/  IADD3.X R21, PT, PT, R41, UR9, RZ, P0, !PT ;  /* 0x0000000929157c10 */ /* 0x000fc600087fe4ff */
[----:B---3--:R-:W-:Y:S02]  /*4630*/  FFMA R33, R38, R25, R27 ;  /* 0x0000001926217223 */ /* 0x008fe4000000001b */
[----:B------:R-:W2:Y:S03]  /*4640*/  LDC.64 R26, c[0x0][0x4a8] ;  /* 0x00012a00ff1a7b82 */ /* 0x000ea60000000a00 */
[----:B------:R3:W-:Y:S04]  /*4650*/  STG.E desc[UR6][R16.64], R33 ;  /* 0x0000002110007986 */ /* 0x0007e8000c101906 */
[----:B------:R-:W4:Y:S01]  /*4660*/  LDG.E R24, desc[UR6][R20.64] ;  /* 0x0000000614187981 */ /* 0x000f22000c1e1900 */
[----:B-----5:R-:W-:-:S05]  /*4670*/  IMAD.WIDE R22, R39, 0x4, R22 ;  /* 0x0000000427167825 */ /* 0x020fca00078e0216 */
[----:B------:R-:W5:Y:S01]  /*4680*/  LDG.E R35, desc[UR6][R22.64] ;  /* 0x0000000616237981 */ /* 0x000f62000c1e1900 */
[----:B---3--:R-:W1:Y:S01]  /*4690*/  LDC.64 R32, c[0x0][0x4b0] ;  /* 0x00012c00ff207b82 */ /* 0x008e620000000a00 */
[----:B--2---:R-:W-:-:S04]  /*46a0*/  IMAD.WIDE R26, R39, 0x4, R26 ;  /* 0x00000004271a7825 */ /* 0x004fc800078e021a */
[----:B----4-:R-:W-:-:S04]  /*46b0*/  FMUL R25, R37, R24 ;  /* 0x0000001825197220 */ /* 0x010fc80000400000 */
[----:B------:R-:W-:Y:S01]  /*46c0*/  FMUL R45, R2, R25 ;  /* 0x00000019022d7220 */ /* 0x000fe20000400000 */
[----:B------:R-:W-:Y:S01]  /*46d0*/  FMUL R25, R18, R37 ;  /* 0x0000002512197220 */ /* 0x000fe20000400000 */
[----:B------:R-:W-:Y:S02]  /*46e0*/  IADD3 R24, P0, PT, R43, UR10, RZ ;  /* 0x0000000a2b187c10 */ /* 0x000fe4000ff1e0ff */
[----:B-----5:R-:W-:-:S04]  /*46f0*/  FFMA R35, R36, R35, R45 ;  /* 0x0000002324237223 */ /* 0x020fc8000000002d */
[----:B------:R-:W-:Y:S01]  /*4700*/  FFMA R35, R38, R25, R35 ;  /* 0x0000001926237223 */ /* 0x000fe20000000023 */
[----:B------:R-:W-:Y:S01]  /*4710*/  IADD3.X R25, PT, PT, R41, UR11, RZ, P0, !PT ;  /* 0x0000000b29197c10 */ /* 0x000fe200087fe4ff */
[----:B------:R-:W2:Y:S03]  /*4720*/  LDCU.128 UR8, c[0x0][0x460] ;  /* 0x00008c00ff0877ac */ /* 0x000ea60008000c00 */
[----:B------:R3:W-:Y:S04]  /*4730*/  STG.E desc[UR6][R22.64], R35 ;  /* 0x0000002316007986 */ /* 0x0007e8000c101906 */
[----:B------:R-:W4:Y:S04]  /*4740*/  LDG.E R34, desc[UR6][R24.64] ;  /* 0x0000000618227981 */ /* 0x000f28000c1e1900 */
[----:B------:R-:W5:Y:S01]  /*4750*/  LDG.E R47, desc[UR6][R26.64] ;  /* 0x000000061a2f7981 */ /* 0x000f62000c1e1900 */
[----:B0-----:R-:W-:Y:S01]  /*4760*/  FMUL R29, R12, R37 ;  /* 0x000000250c1d7220 */ /* 0x001fe20000400000 */
[----:B--2---:R-:W-:Y:S01]  /*4770*/  IADD3 R28, P0, PT, R43, UR8, RZ ;  /* 0x000000082b1c7c10 */ /* 0x004fe2000ff1e0ff */
[----:B-1----:R-:W-:-:S04]  /*4780*/  IMAD.WIDE R30, R39, 0x4, R32 ;  /* 0x00000004271e7825 */ /* 0x002fc800078e0220 */
[----:B----4-:R-:W-:-:S04]  /*4790*/  FMUL R45, R37, R34 ;  /* 0x00000022252d7220 */ /* 0x010fc80000400000 */
[----:B------:R-:W-:-:S04]  /*47a0*/  FMUL R45, R2, R45 ;  /* 0x0000002d022d7220 */ /* 0x000fc80000400000 */
[----:B-----5:R-:W-:-:S04]  /*47b0*/  FFMA R45, R36, R47, R45 ;  /* 0x0000002f242d7223 */ /* 0x020fc8000000002d */
[----:B------:R-:W-:Y:S01]  /*47c0*/  FFMA R45, R38, R29, R45 ;  /* 0x0000001d262d7223 */ /* 0x000fe2000000002d */
[----:B------:R-:W-:-:S04]  /*47d0*/  IADD3.X R29, PT, PT, R41, UR9, RZ, P0, !PT ;  /* 0x00000009291d7c10 */ /* 0x000fc800087fe4ff */
[----:B------:R0:W-:Y:S04]  /*47e0*/  STG.E desc[UR6][R26.64], R45 ;  /* 0x0000002d1a007986 */ /* 0x0001e8000c101906 */
[----:B------:R-:W2:Y:S04]  /*47f0*/  LDG.E R34, desc[UR6][R28.64] ;  /* 0x000000061c227981 */ /* 0x000ea8000c1e1900 */
[----:B---3--:R-:W3:Y:S01]  /*4800*/  LDG.E R35, desc[UR6][R30.64] ;  /* 0x000000061e237981 */ /* 0x008ee2000c1e1900 */
[----:B------:R-:W-:Y:S01]  /*4810*/  IADD3 R32, P0, PT, R43, UR10, RZ ;  /* 0x0000000a2b207c10 */ /* 0x000fe2000ff1e0ff */
[----:B--2---:R-:W-:-:S04]  /*4820*/  FMUL R33, R37, R34 ;  /* 0x0000002225217220 */ /* 0x004fc80000400000 */
[----:B------:R-:W-:-:S04]  /*4830*/  FMUL R33, R2, R33 ;  /* 0x0000002102217220 */ /* 0x000fc80000400000 */
[----:B---3--:R-:W-:Y:S01]  /*4840*/  FFMA R35, R36, R35, R33 ;  /* 0x0000002324237223 */ /* 0x008fe20000000021 */
[----:B------:R-:W-:-:S04]  /*4850*/  FMUL R33, R13, R37 ;  /* 0x000000250d217220 */ /* 0x000fc80000400000 */
[----:B------:R-:W-:Y:S02]  /*4860*/  FFMA R47, R38, R33, R35 ;  /* 0x00000021262f7223 */ /* 0x000fe40000000023 */
[----:B------:R-:W1:Y:S01]  /*4870*/  LDC.64 R34, c[0x0][0x4b8] ;  /* 0x00012e00ff227b82 */ /* 0x000e620000000a00 */
[----:B------:R-:W-:Y:S02]  /*4880*/  IADD3.X R33, PT, PT, R41, UR11, RZ, P0, !PT ;  /* 0x0000000b29217c10 */ /* 0x000fe400087fe4ff */
[----:B------:R-:W-:Y:S04]  /*4890*/  STG.E desc[UR6][R30.64], R47 ;  /* 0x0000002f1e007986 */ /* 0x000fe8000c101906 */
[----:B------:R-:W2:Y:S01]  /*48a0*/  LDG.E R44, desc[UR6][R32.64] ;  /* 0x00000006202c7981 */ /* 0x000ea2000c1e1900 */
[----:B-1----:R-:W-:-:S05]  /*48b0*/  IMAD.WIDE R34, R39, 0x4, R34 ;  /* 0x0000000427227825 */ /* 0x002fca00078e0222 */
[----:B------:R-:W3:Y:S01]  /*48c0*/  LDG.E R41, desc[UR6][R34.64] ;  /* 0x0000000622297981 */ /* 0x000ee2000c1e1900 */
[----:B--2---:R-:W-:-:S04]  /*48d0*/  FMUL R39, R37, R44 ;  /* 0x0000002c25277220 */ /* 0x004fc80000400000 */
[----:B------:R-:W-:Y:S01]  /*48e0*/  FMUL R39, R2, R39 ;  /* 0x0000002702277220 */ /* 0x000fe20000400000 */
[----:B------:R-:W-:Y:S01]  /*48f0*/  FMUL R37, R14, R37 ;  /* 0x000000250e257220 */ /* 0x000fe20000400000 */
[----:B------:R-:W2:Y:S04]  /*4900*/  LDG.E.CONSTANT R2, desc[UR6][R4.64+0x4] ;  /* 0x0000040604027981 */ /* 0x000ea8000c1e9900 */
[----:B------:R-:W4:Y:S01]  /*4910*/  LDG.E.CONSTANT R4, desc[UR6][R4.64+0x8] ;  /* 0x0000080604047981 */ /* 0x000f22000c1e9900 */
[----:B---3--:R-:W-:-:S03]  /*4920*/  FFMA R39, R36, R41, R39 ;  /* 0x0000002924277223 */ /* 0x008fc60000000027 */
[----:B------:R-:W3:Y:S01]  /*4930*/  LDG.E.CONSTANT R36, desc[UR6][R8.64+0x4] ;  /* 0x0000040608247981 */ /* 0x000ee2000c1e9900 */
[----:B------:R-:W-:-:S03]  /*4940*/  FFMA R41, R38, R37, R39 ;  /* 0x0000002526297223 */ /* 0x000fc60000000027 */
[----:B------:R-:W0:Y:S04]  /*4950*/  LDG.E.CONSTANT R37, desc[UR6][R6.64+0x4] ;  /* 0x0000040606257981 */ /* 0x000e28000c1e9900 */
[----:B------:R1:W-:Y:S04]  /*4960*/  STG.E desc[UR6][R34.64], R41 ;  /* 0x0000002922007986 */ /* 0x0003e8000c101906 */
[----:B------:R-:W5:Y:S04]  /*4970*/  LDG.E R38, desc[UR6][R10.64] ;  /* 0x000000060a267981 */ /* 0x000f68000c1e1900 */
[----:B------:R-:W3:Y:S01]  /*4980*/  LDG.E R43, desc[UR6][R16.64+0x1f4] ;  /* 0x0001f406102b7981 */ /* 0x000ee2000c1e1900 */
[----:B------:R-:W-:-:S03]  /*4990*/  FMUL R39, R19, R40 ;  /* 0x0000002813277220 */ /* 0x000fc60000400000 */
[----:B------:R-:W4:Y:S04]  /*49a0*/  LDG.E.CONSTANT R6, desc[UR6][R6.64+0x8] ;  /* 0x0000080606067981 */ /* 0x000f28000c1e9900 */
[----:B------:R-:W4:Y:S01]  /*49b0*/  LDG.E.CONSTANT R8, desc[UR6][R8.64+0x8] ;  /* 0x0000080608087981 */ /* 0x000f22000c1e9900 */
[----:B-----5:R-:W-:-:S04]  /*49c0*/  FMUL R38, R39, R38 ;  /* 0x0000002627267220 */ /* 0x020fc80000400000 */
[----:B0-----:R-:W-:-:S04]  /*49d0*/  FMUL R45, R37, R38 ;  /* 0x00000026252d7220 */ /* 0x001fc80000400000 */
[----:B---3--:R-:W-:Y:S01]  /*49e0*/  FFMA R45, R36, R43, R45 ;  /* 0x0000002b242d7223 */ /* 0x008fe2000000002d */
[----:B------:R-:W-:-:S04]  /*49f0*/  FMUL R43, R15, R39 ;  /* 0x000000270f2b7220 */ /* 0x000fc80000400000 */
[----:B--2---:R-:W-:-:S05]  /*4a00*/  FFMA R43, R2, R43, R45 ;  /* 0x0000002b022b7223 */ /* 0x004fca000000002d */
[----:B------:R0:W-:Y:S04]  /*4a10*/  STG.E desc[UR6][R16.64+0x1f4], R43 ;  /* 0x0001f42b10007986 */ /* 0x0001e8000c101906 */
[----:B------:R-:W2:Y:S04]  /*4a20*/  LDG.E R38, desc[UR6][R20.64] ;  /* 0x0000000614267981 */ /* 0x000ea8000c1e1900 */
[----:B-1----:R-:W3:Y:S01]  /*4a30*/  LDG.E R41, desc[UR6][R22.64+0x1f4] ;  /* 0x0001f40616297981 */ /* 0x002ee2000c1e1900 */
[----:B--2---:R-:W-:-:S04]  /*4a40*/  FMUL R38, R39, R38 ;  /* 0x0000002627267220 */ /* 0x004fc80000400000 */
[----:B------:R-:W-:-:S04]  /*4a50*/  FMUL R45, R37, R38 ;  /* 0x00000026252d7220 */ /* 0x000fc80000400000 */
[----:B---3--:R-:W-:Y:S01]  /*4a60*/  FFMA R45, R36, R41, R45 ;  /* 0x00000029242d7223 */ /* 0x008fe2000000002d */
[----:B------:R-:W-:-:S04]  /*4a70*/  FMUL R41, R18, R39 ;  /* 0x0000002712297220 */ /* 0x000fc80000400000 */
[----:B------:R-:W-:-:S05]  /*4a80*/  FFMA R41, R2, R41, R45 ;  /* 0x0000002902297223 */ /* 0x000fca000000002d */
[----:B------:R1:W-:Y:S04]  /*4a90*/  STG.E desc[UR6][R22.64+0x1f4], R41 ;  /* 0x0001f42916007986 */ /* 0x0003e8000c101906 */
[----:B------:R-:W2:Y:S04]  /*4aa0*/  LDG.E R38, desc[UR6][R24.64] ;  /* 0x0000000618267981 */ /* 0x000ea8000c1e1900 */
[----:B------:R-:W3:Y:S01]  /*4ab0*/  LDG.E R45, desc[UR6][R26.64+0x1f4] ;  /* 0x0001f4061a2d7981 */ /* 0x000ee2000c1e1900 */
[----:B--2---:R-:W-:-:S04]  /*4ac0*/  FMUL R38, R39, R38 ;  /* 0x0000002627267220 */ /* 0x004fc80000400000 */
[----:B0-----:R-:W-:-:S04]  /*4ad0*/  FMUL R43, R37, R38 ;  /* 0x00000026252b7220 */ /* 0x001fc80000400000 */
[----:B---3--:R-:W-:Y:S01]  /*4ae0*/  FFMA R45, R36, R45, R43 ;  /* 0x0000002d242d7223 */ /* 0x008fe2000000002b */
[----:B------:R-:W-:-:S04]  /*4af0*/  FMUL R43, R12, R39 ;  /* 0x000000270c2b7220 */ /* 0x000fc80000400000 */
[----:B------:R-:W-:-:S05]  /*4b00*/  FFMA R43, R2, R43, R45 ;  /* 0x0000002b022b7223 */ /* 0x000fca000000002d */
[----:B------:R-:W-:Y:S04]  /*4b10*/  STG.E desc[UR6][R26.64+0x1f4], R43 ;  /* 0x0001f42b1a007986 */ /* 0x000fe8000c101906 */
[----:B------:R-:W2:Y:S04]  /*4b20*/  LDG.E R38, desc[UR6][R28.64] ;  /* 0x000000061c267981 */ /* 0x000ea8000c1e1900 */
[----:B------:R-:W3:Y:S01]  /*4b30*/  LDG.E R45, desc[UR6][R30.64+0x1f4] ;  /* 0x0001f4061e2d7981 */ /* 0x000ee2000c1e1900 */
[----:B--2---:R-:W-:-:S04]  /*4b40*/  FMUL R38, R39, R38 ;  /* 0x0000002627267220 */ /* 0x004fc80000400000 */
[----:B-1----:R-:W-:-:S04]  /*4b50*/  FMUL R41, R37, R38 ;  /* 0x0000002625297220 */ /* 0x002fc80000400000 */
[----:B---3--:R-:W-:Y:S01]  /*4b60*/  FFMA R45, R36, R45, R41 ;  /* 0x0000002d242d7223 */ /* 0x008fe20000000029 */
[----:B------:R-:W-:-:S04]  /*4b70*/  FMUL R41, R13, R39 ;  /* 0x000000270d297220 */ /* 0x000fc80000400000 */
[----:B------:R-:W-:-:S05]  /*4b80*/  FFMA R41, R2, R41, R45 ;  /* 0x0000002902297223 */ /* 0x000fca000000002d */
[----:B------:R0:W-:Y:S04]  /*4b90*/  STG.E desc[UR6][R30.64+0x1f4], R41 ;  /* 0x0001f4291e007986 */ /* 0x0001e8000c101906 */
[----:B------:R-:W2:Y:S04]  /*4ba0*/  LDG.E R38, desc[UR6][R32.64] ;  /* 0x0000000620267981 */ /* 0x000ea8000c1e1900 */
[----:B------:R-:W3:Y:S01]  /*4bb0*/  LDG.E R45, desc[UR6][R34.64+0x1f4] ;  /* 0x0001f406222d7981 */ /* 0x000ee2000c1e1900 */
[----:B--2---:R-:W-:-:S04]  /*4bc0*/  FMUL R38, R39, R38 ;  /* 0x0000002627267220 */ /* 0x004fc80000400000 */
[----:B------:R-:W-:Y:S01]  /*4bd0*/  FMUL R37, R37, R38 ;  /* 0x0000002625257220 */ /* 0x000fe20000400000 */
[----:B------:R-:W-:-:S03]  /*4be0*/  FMUL R39, R14, R39 ;  /* 0x000000270e277220 */ /* 0x000fc60000400000 */
[----:B---3--:R-:W-:-:S04]  /*4bf0*/  FFMA R37, R36, R45, R37 ;  /* 0x0000002d24257223 */ /* 0x008fc80000000025 */
[----:B------:R-:W-:-:S05]  /*4c00*/  FFMA R37, R2, R39, R37 ;  /* 0x0000002702257223 */ /* 0x000fca0000000025 */
[----:B------:R-:W-:Y:S04]  /*4c10*/  STG.E desc[UR6][R34.64+0x1f4], R37 ;  /* 0x0001f42522007986 */ /* 0x000fe8000c101906 */
[----:B------:R-:W2:Y:S04]  /*4c20*/  LDG.E R10, desc[UR6][R10.64] ;  /* 0x000000060a0a7981 */ /* 0x000ea8000c1e1900 */
[----:B0-----:R-:W3:Y:S01]  /*4c30*/  LDG.E R41, desc[UR6][R16.64+0x3e8] ;  /* 0x0003e80610297981 */ /* 0x001ee2000c1e1900 */
[----:B------:R-:W-:-:S04]  /*4c40*/  FMUL R19, R19, R42 ;  /* 0x0000002a13137220 */ /* 0x000fc80000400000 */
[----:B--2---:R-:W-:-:S04]  /*4c50*/  FMUL R39, R19, R10 ;  /* 0x0000000a13277220 */ /* 0x004fc80000400000 */
[----:B----4-:R-:W-:Y:S01]  /*4c60*/  FMUL R43, R6, R39 ;  /* 0x00000027062b7220 */ /* 0x010fe20000400000 */
[----:B------:R-:W-:-:S03]  /*4c70*/  FMUL R39, R15, R19 ;  /* 0x000000130f277220 */ /* 0x000fc60000400000 */
[----:B---3--:R-:W-:-:S04]  /*4c80*/  FFMA R41, R8, R41, R43 ;  /* 0x0000002908297223 */ /* 0x008fc8000000002b */
[----:B------:R-:W-:-:S05]  /*4c90*/  FFMA R39, R4, R39, R41 ;  /* 0x0000002704277223 */ /* 0x000fca0000000029 */
[----:B------:R-:W-:Y:S04]  /*4ca0*/  STG.E desc[UR6][R16.64+0x3e8], R39 ;  /* 0x0003e82710007986 */ /* 0x000fe8000c101906 */
[----:B------:R-:W2:Y:S04]  /*4cb0*/  LDG.E R20, desc[UR6][R20.64] ;  /* 0x0000000614147981 */ /* 0x000ea8000c1e1900 */
[----:B------:R-:W3:Y:S01]  /*4cc0*/  LDG.E R9, desc[UR6][R22.64+0x3e8] ;  /* 0x0003e80616097981 */ /* 0x000ee2000c1e1900 */
[----:B------:R-:W-:Y:S01]  /*4cd0*/  FMUL R5, R18, R19 ;  /* 0x0000001312057220 */ /* 0x000fe20000400000 */
[----:B--2---:R-:W-:-:S04]  /*4ce0*/  FMUL R7, R19, R20 ;  /* 0x0000001413077220 */ /* 0x004fc80000400000 */
[----:B------:R-:W-:-:S04]  /*4cf0*/  FMUL R7, R6, R7 ;  /* 0x0000000706077220 */ /* 0x000fc80000400000 */
[----:B---3--:R-:W-:-:S04]  /*4d00*/  FFMA R7, R8, R9, R7 ;  /* 0x0000000908077223 */ /* 0x008fc80000000007 */
        /* <DEDUP_REMOVED lines=9> */
[----:B------:R1:W-:Y:S04]  /*4da0*/  STG.E desc[UR6][R26.64+0x3e8], R7 ;  /* 0x0003e8071a007986 */ /* 0x0003e8000c101906 */
[----:B------:R-:W0:Y:S04]  /*4db0*/  LDG.E R28, desc[UR6][R28.64] ;  /* 0x000000061c1c7981 */ /* 0x000e28000c1e1900 */
[----:B------:R-:W2:Y:S01]  /*4dc0*/  LDG.E R9, desc[UR6][R30.64+0x3e8] ;  /* 0x0003e8061e097981 */ /* 0x000ea2000c1e1900 */
[----:B0-----:R-:W-:-:S04]  /*4dd0*/  FMUL R5, R19, R28 ;  /* 0x0000001c13057220 */ /* 0x001fc80000400000 */
[----:B------:R-:W-:Y:S01]  /*4de0*/  FMUL R11, R6, R5 ;  /* 0x00000005060b7220 */ /* 0x000fe20000400000 */
[----:B------:R-:W-:-:S03]  /*4df0*/  FMUL R5, R13, R19 ;  /* 0x000000130d057220 */ /* 0x000fc60000400000 */
[----:B--2---:R-:W-:-:S04]  /*4e00*/  FFMA R9, R8, R9, R11 ;  /* 0x0000000908097223 */ /* 0x004fc8000000000b */
[----:B------:R-:W-:-:S05]  /*4e10*/  FFMA R5, R4, R5, R9 ;  /* 0x0000000504057223 */ /* 0x000fca0000000009 */
[----:B------:R3:W-:Y:S04]  /*4e20*/  STG.E desc[UR6][R30.64+0x3e8], R5 ;  /* 0x0003e8051e007986 */ /* 0x0007e8000c101906 */
[----:B------:R-:W1:Y:S04]  /*4e30*/  LDG.E R32, desc[UR6][R32.64] ;  /* 0x0000000620207981 */ /* 0x000e68000c1e1900 */
[----:B------:R-:W2:Y:S01]  /*4e40*/  LDG.E R9, desc[UR6][R34.64+0x3e8] ;  /* 0x0003e80622097981 */ /* 0x000ea2000c1e1900 */
[----:B-1----:R-:W-:-:S04]  /*4e50*/  FMUL R7, R19, R32 ;  /* 0x0000002013077220 */ /* 0x002fc80000400000 */
[----:B------:R-:W-:Y:S01]  /*4e60*/  FMUL R7, R6, R7 ;  /* 0x0000000706077220 */ /* 0x000fe20000400000 */
[----:B------:R-:W-:-:S03]  /*4e70*/  FMUL R19, R14, R19 ;  /* 0x000000130e137220 */ /* 0x000fc60000400000 */
[----:B--2---:R-:W-:-:S04]  /*4e80*/  FFMA R7, R8, R9, R7 ;  /* 0x0000000908077223 */ /* 0x004fc80000000007 */
[----:B------:R-:W-:-:S05]  /*4e90*/  FFMA R7, R4, R19, R7 ;  /* 0x0000001304077223 */ /* 0x000fca0000000007 */
[----:B------:R3:W-:Y:S02]  /*4ea0*/  STG.E desc[UR6][R34.64+0x3e8], R7 ;  /* 0x0003e80722007986 */ /* 0x0007e4000c101906 */
.L_x_28:
[----:B------:R-:W4:Y:S02]  /*4eb0*/  LDCU UR4, c[0x0][0x440] ;  /* 0x00008800ff0477ac */ /* 0x000f240008000800 */
[----:B----4-:R-:W-:-:S13]  /*4ec0*/  ISETP.NE.AND P0, PT, RZ, UR4, PT ;  /* 0x00000004ff007c0c */ /* 0x010fda000bf05270 */
[----:B------:R-:W-:Y:S05]  /*4ed0*/  @!P0 EXIT ;  /* 0x000000000000894d */ /* 0x000fea0003800000 */
[----:B0123--:R-:W0:Y:S01]  /*4ee0*/  LDC.64 R4, c[0x0][0x448] ;  /* 0x00011200ff047b82 */ /* 0x00fe220000000a00 */
[----:B------:R-:W-:-:S07]  /*4ef0*/  IMAD R19, R3, 0x7d, R0 ;  /* 0x0000007d03137824 */ /* 0x000fce00078e0200 */
[----:B------:R-:W1:Y:S08]  /*4f00*/  LDC.64 R6, c[0x0][0x450] ;  /* 0x00011400ff067b82 */ /* 0x000e700000000a00 */
[----:B------:R-:W2:Y:S08]  /*4f10*/  LDC.64 R8, c[0x0][0x458] ;  /* 0x00011600ff087b82 */ /* 0x000eb00000000a00 */
[----:B------:R-:W3:Y:S01]  /*4f20*/  LDC.64 R10, c[0x0][0x460] ;  /* 0x00011800ff0a7b82 */ /* 0x000ee20000000a00 */
[----:B0-----:R-:W-:-:S05]  /*4f30*/  IMAD.WIDE R2, R19, 0x4, R4 ;  /* 0x0000000413027825 */ /* 0x001fca00078e0204 */
[----:B------:R-:W-:Y:S02]  /*4f40*/  STG.E desc[UR6][R2.64], R15 ;  /* 0x0000000f02007986 */ /* 0x000fe4000c101906 */
[----:B------:R-:W0:Y:S01]  /*4f50*/  LDC.64 R16, c[0x0][0x468] ;  /* 0x00011a00ff107b82 */ /* 0x000e220000000a00 */
[----:B-1----:R-:W-:-:S05]  /*4f60*/  IMAD.WIDE R4, R19, 0x4, R6 ;  /* 0x0000000413047825 */ /* 0x002fca00078e0206 */
[----:B------:R-:W-:Y:S01]  /*4f70*/  STG.E desc[UR6][R4.64], R18 ;  /* 0x0000001204007986 */ /* 0x000fe2000c101906 */
[----:B--2---:R-:W-:-:S05]  /*4f80*/  IMAD.WIDE R6, R19, 0x4, R8 ;  /* 0x0000000413067825 */ /* 0x004fca00078e0208 */
[----:B------:R-:W-:Y:S01]  /*4f90*/  STG.E desc[UR6][R6.64], R12 ;  /* 0x0000000c06007986 */ /* 0x000fe2000c101906 */
[----:B---3--:R-:W-:-:S05]  /*4fa0*/  IMAD.WIDE R8, R19, 0x4, R10 ;  /* 0x0000000413087825 */ /* 0x008fca00078e020a */
[----:B------:R-:W-:Y:S01]  /*4fb0*/  STG.E desc[UR6][R8.64], R13 ;  /* 0x0000000d08007986 */ /* 0x000fe2000c101906 */
[----:B0-----:R-:W-:-:S05]  /*4fc0*/  IMAD.WIDE R10, R19, 0x4, R16 ;  /* 0x00000004130a7825 */ /* 0x001fca00078e0210 */
[----:B------:R-:W-:Y:S01]  /*4fd0*/  STG.E desc[UR6][R10.64], R14 ;  /* 0x0000000e0a007986 */ /* 0x000fe2000c101906 */
[----:B------:R-:W-:Y:S05]  /*4fe0*/  EXIT ;  /* 0x000000000000794d */ /* 0x000fea0003800000 */
        .weak           $__internal_0_$__cuda_sm20_rcp_rn_f32_slowpath
        .type           $__internal_0_$__cuda_sm20_rcp_rn_f32_slowpath,@function
        .size           $__internal_0_$__cuda_sm20_rcp_rn_f32_slowpath,($__internal_1_$__cuda_sm3x_div_rn_noftz_f32_slowpath - $__internal_0_$__cuda_sm20_rcp_rn_f32_slowpath)
$__internal_0_$__cuda_sm20_rcp_rn_f32_slowpath:
[----:B------:R-:W-:Y:S01]  /*4ff0*/  SHF.L.U32 R8, R21, 0x1, RZ ;  /* 0x0000000115087819 */ /* 0x000fe200000006ff */
[----:B------:R-:W-:Y:S03]  /*5000*/  BSSY.RECONVERGENT B2, `(.L_x_29) ;  /* 0x0000031000027945 */ /* 0x000fe60003800200 */
[----:B------:R-:W-:Y:S02]  /*5010*/  SHF.R.U32.HI R23, RZ, 0x18, R8 ;  /* 0x00000018ff177819 */ /* 0x000fe40000011608 */
[----:B------:R-:W-:Y:S02]  /*5020*/  MOV R8, R21 ;  /* 0x0000001500087202 */ /* 0x000fe40000000f00 */
[----:B------:R-:W-:-:S13]  /*5030*/  ISETP.NE.U32.AND P0, PT, R23, RZ, PT ;  /* 0x000000ff1700720c */ /* 0x000fda0003f05070 */
[----:B------:R-:W-:Y:S05]  /*5040*/  @P0 BRA `(.L_x_30) ;  /* 0x0000000000280947 */ /* 0x000fea0003800000 */
[----:B------:R-:W-:-:S04]  /*5050*/  SHF.L.U32 R16, R8, 0x1, RZ ;  /* 0x0000000108107819 */ /* 0x000fc800000006ff */
[----:B------:R-:W-:-:S13]  /*5060*/  ISETP.NE.AND P0, PT, R16, RZ, PT ;  /* 0x000000ff1000720c */ /* 0x000fda0003f05270 */
[----:B------:R-:W-:Y:S01]  /*5070*/  @P0 FFMA R21, R8, 1.84467440737095516160e+19, RZ ;  /* 0x5f80000008150823 */ /* 0x000fe200000000ff */
[----:B------:R-:W-:Y:S08]  /*5080*/  @!P0 MUFU.RCP R17, R8 ;  /* 0x0000000800118308 */ /* 0x000ff00000001000 */
[----:B------:R-:W0:Y:S02]  /*5090*/  @P0 MUFU.RCP R16, R21 ;  /* 0x0000001500100308 */ /* 0x000e240000001000 */
[----:B0-----:R-:W-:-:S04]  /*50a0*/  @P0 FFMA R22, R21, R16, -1 ;  /* 0xbf80000015160423 */ /* 0x001fc80000000010 */
[----:B------:R-:W-:-:S04]  /*50b0*/  @P0 FADD.FTZ R23, -R22, -RZ ;  /* 0x800000ff16170221 */ /* 0x000fc80000010100 */
[----:B------:R-:W-:-:S04]  /*50c0*/  @P0 FFMA R16, R16, R23, R16 ;  /* 0x0000001710100223 */ /* 0x000fc80000000010 */
[----:B------:R-:W-:Y:S01]  /*50d0*/  @P0 FFMA R17, R16, 1.84467440737095516160e+19, RZ ;  /* 0x5f80000010110823 */ /* 0x000fe200000000ff */
[----:B------:R-:W-:Y:S06]  /*50e0*/  BRA `(.L_x_31) ;  /* 0x0000000000887947 */ /* 0x000fec0003800000 */
.L_x_30:
[----:B------:R-:W-:-:S04]  /*50f0*/  IADD3 R29, PT, PT, R23, -0xfd, RZ ;  /* 0xffffff03171d7810 */ /* 0x000fc80007ffe0ff */
[----:B------:R-:W-:-:S13]  /*5100*/  ISETP.GT.U32.AND P0, PT, R29, 0x1, PT ;  /* 0x000000011d00780c */ /* 0x000fda0003f04070 */
[----:B------:R-:W-:Y:S05]  /*5110*/  @P0 BRA `(.L_x_32) ;  /* 0x0000000000780947 */ /* 0x000fea0003800000 */
[----:B------:R-:W-:Y:S01]  /*5120*/  LOP3.LUT R16, R8, 0x7fffff, RZ, 0xc0, !PT ;  /* 0x007fffff08107812 */ /* 0x000fe200078ec0ff */
[----:B------:R-:W-:-:S03]  /*5130*/  HFMA2 R28, -RZ, RZ, 0, 1.78813934326171875e-07 ;  /* 0x00000003ff1c7431 */ /* 0x000fc600000001ff */
[----:B------:R-:W-:-:S04]  /*5140*/  LOP3.LUT R16, R16, 0x3f800000, RZ, 0xfc, !PT ;  /* 0x3f80000010107812 */ /* 0x000fc800078efcff */
[----:B------:R-:W0:Y:S01]  /*5150*/  MUFU.RCP R17, R16 ;  /* 0x0000001000117308 */ /* 0x000e220000001000 */
[----:B------:R-:W-:Y:S01]  /*5160*/  SHF.L.U32 R28, R28, R29, RZ ;  /* 0x0000001d1c1c7219 */ /* 0x000fe200000006ff */
[----:B0-----:R-:W-:-:S04]  /*5170*/  FFMA R21, R16, R17, -1 ;  /* 0xbf80000010157423 */ /* 0x001fc80000000011 */
[----:B------:R-:W-:-:S04]  /*5180*/  FADD.FTZ R22, -R21, -RZ ;  /* 0x800000ff15167221 */ /* 0x000fc80000010100 */
[CCC-:B------:R-:W-:Y:S01]  /*5190*/  FFMA.RM R21, R17.reuse, R22.reuse, R17.reuse ;  /* 0x0000001611157223 */ /* 0x1c0fe20000004011 */
[----:B------:R-:W-:-:S04]  /*51a0*/  FFMA.RP R22, R17, R22, R17 ;  /* 0x0000001611167223 */ /* 0x000fc80000008011 */
[C---:B------:R-:W-:Y:S02]  /*51b0*/  LOP3.LUT R17, R21.reuse, 0x7fffff, RZ, 0xc0, !PT ;  /* 0x007fffff15117812 */ /* 0x040fe400078ec0ff */
[----:B------:R-:W-:Y:S02]  /*51c0*/  FSETP.NEU.FTZ.AND P0, PT, R21, R22, PT ;  /* 0x000000161500720b */ /* 0x000fe40003f1d000 */
[----:B------:R-:W-:Y:S02]  /*51d0*/  LOP3.LUT R17, R17, 0x800000, RZ, 0xfc, !PT ;  /* 0x0080000011117812 */ /* 0x000fe400078efcff */
[----:B------:R-:W-:Y:S02]  /*51e0*/  SEL R21, RZ, 0xffffffff, !P0 ;  /* 0xffffffffff157807 */ /* 0x000fe40004000000 */
[----:B------:R-:W-:Y:S02]  /*51f0*/  LOP3.LUT R28, R28, R17, RZ, 0xc0, !PT ;  /* 0x000000111c1c7212 */ /* 0x000fe400078ec0ff */
[----:B------:R-:W-:-:S02]  /*5200*/  IADD3 R16, PT, PT, -R21, RZ, RZ ;  /* 0x000000ff15107210 */ /* 0x000fc40007ffe1ff */
[-C--:B------:R-:W-:Y:S02]  /*5210*/  SHF.R.U32.HI R28, RZ, R29.reuse, R28 ;  /* 0x0000001dff1c7219 */ /* 0x080fe4000001161c */
[----:B------:R-:W-:Y:S02]  /*5220*/  LOP3.LUT P1, RZ, R16, R29, R17, 0xf8, !PT ;  /* 0x0000001d10ff7212 */ /* 0x000fe4000782f811 */
[C---:B------:R-:W-:Y:S02]  /*5230*/  LOP3.LUT P0, RZ, R28.reuse, 0x1, RZ, 0xc0, !PT ;  /* 0x000000011cff7812 */ /* 0x040fe4000780c0ff */
[----:B------:R-:W-:-:S04]  /*5240*/  LOP3.LUT P2, RZ, R28, 0x2, RZ, 0xc0, !PT ;  /* 0x000000021cff7812 */ /* 0x000fc8000784c0ff */
[----:B------:R-:W-:Y:S02]  /*5250*/  PLOP3.LUT P0, PT, P0, P1, P2, 0xe0, 0x0 ;  /* 0x000000000000781c */ /* 0x000fe40000703c20 */
[----:B------:R-:W-:Y:S02]  /*5260*/  LOP3.LUT P1, RZ, R8, 0x7fffff, RZ, 0xc0, !PT ;  /* 0x007fffff08ff7812 */ /* 0x000fe4000782c0ff */
[----:B------:R-:W-:-:S04]  /*5270*/  SEL R16, RZ, 0x1, !P0 ;  /* 0x00000001ff107807 */ /* 0x000fc80004000000 */
[----:B------:R-:W-:-:S04]  /*5280*/  IADD3 R16, PT, PT, -R16, RZ, RZ ;  /* 0x000000ff10107210 */ /* 0x000fc80007ffe1ff */
[----:B------:R-:W-:Y:S02]  /*5290*/  ISETP.GE.AND P0, PT, R16, RZ, PT ;  /* 0x000000ff1000720c */ /* 0x000fe40003f06270 */
[----:B------:R-:W-:-:S04]  /*52a0*/  IADD3 R16, PT, PT, R23, -0xfc, RZ ;  /* 0xffffff0417107810 */ /* 0x000fc80007ffe0ff */
[----:B------:R-:W-:-:S07]  /*52b0*/  SHF.R.U32.HI R17, RZ, R16, R17 ;  /* 0x00000010ff117219 */ /* 0x000fce0000011611 */
[----:B------:R-:W-:-:S04]  /*52c0*/  @!P0 IADD3 R17, PT, PT, R17, 0x1, RZ ;  /* 0x0000000111118810 */ /* 0x000fc80007ffe0ff */
[----:B------:R-:W-:-:S04]  /*52d0*/  @!P1 SHF.L.U32 R17, R17, 0x1, RZ ;  /* 0x0000000111119819 */ /* 0x000fc800000006ff */
[----:B------:R-:W-:Y:S01]  /*52e0*/  LOP3.LUT R17, R17, 0x80000000, R8, 0xf8, !PT ;  /* 0x8000000011117812 */ /* 0x000fe200078ef808 */
[----:B------:R-:W-:Y:S06]  /*52f0*/  BRA `(.L_x_31) ;  /* 0x0000000000047947 */ /* 0x000fec0003800000 */
.L_x_32:
[----:B------:R0:W1:Y:S02]  /*5300*/  MUFU.RCP R17, R8 ;  /* 0x0000000800117308 */ /* 0x0000640000001000 */
.L_x_31:
[----:B------:R-:W-:Y:S05]  /*5310*/  BSYNC.RECONVERGENT B2 ;  /* 0x0000000000027941 */ /* 0x000fea0003800200 */
.L_x_29:
[----:B01----:R-:W-:Y:S01]  /*5320*/  MOV R8, R17 ;  /* 0x0000001100087202 */ /* 0x003fe20000000f00 */
[----:B------:R-:W-:Y:S01]  /*5330*/  HFMA2 R17, -RZ, RZ, 0, 0 ;  /* 0x00000000ff117431 */ /* 0x000fe200000001ff */
[----:B------:R-:W-:-:S04]  /*5340*/  MOV R16, R20 ;  /* 0x0000001400107202 */ /* 0x000fc80000000f00 */
[----:B------:R-:W-:Y:S05]  /*5350*/  RET.REL.NODEC R16 `(_Z30inner_core_impl_kernel_adjointiPKiS0_S0_iifiPKfPfS2_S2_S2_S2_S2_S2_S2_S2_S2_S2_S2_S2_S2_S2_S2_S2_iS3_S3_S3_S3_S3_S3_iiiS2_S2_S3_S3_S3_S3_S3_S2_S2_S2_iS2_S2_S2_S2_S2_iS2_S2_S2_S2_S2_ii) ;  /* 0xffffffac10287950 */ /* 0x000fea0003c3ffff */
        .weak           $__internal_1_$__cuda_sm3x_div_rn_noftz_f32_slowpath
        .type           $__internal_1_$__cuda_sm3x_div_rn_noftz_f32_slowpath,@function
        .size           $__internal_1_$__cuda_sm3x_div_rn_noftz_f32_slowpath,(.L_x_46 - $__internal_1_$__cuda_sm3x_div_rn_noftz_f32_slowpath)
$__internal_1_$__cuda_sm3x_div_rn_noftz_f32_slowpath:
[----:B------:R-:W-:Y:S01]  /*5360*/  SHF.R.U32.HI R43, RZ, 0x17, R35 ;  /* 0x00000017ff2b7819 */ /* 0x000fe20000011623 */
[----:B------:R-:W-:Y:S01]  /*5370*/  BSSY.RECONVERGENT B2, `(.L_x_33) ;  /* 0x0000064000027945 */ /* 0x000fe20003800200 */
[----:B------:R-:W-:Y:S02]  /*5380*/  SHF.R.U32.HI R16, RZ, 0x17, R22 ;  /* 0x00000017ff107819 */ /* 0x000fe40000011616 */
[----:B------:R-:W-:Y:S02]  /*5390*/  LOP3.LUT R43, R43, 0xff, RZ, 0xc0, !PT ;  /* 0x000000ff2b2b7812 */ /* 0x000fe400078ec0ff */
[----:B------:R-:W-:Y:S02]  /*53a0*/  LOP3.LUT R45, R16, 0xff, RZ, 0xc0, !PT ;  /* 0x000000ff102d7812 */ /* 0x000fe400078ec0ff */
[----:B------:R-:W-:Y:S02]  /*53b0*/  IADD3 R47, PT, PT, R43, -0x1, RZ ;  /* 0xffffffff2b2f7810 */ /* 0x000fe40007ffe0ff */
[----:B------:R-:W-:-:S02]  /*53c0*/  IADD3 R46, PT, PT, R45, -0x1, RZ ;  /* 0xffffffff2d2e7810 */ /* 0x000fc40007ffe0ff */
[----:B------:R-:W-:Y:S02]  /*53d0*/  ISETP.GT.U32.AND P0, PT, R47, 0xfd, PT ;  /* 0x000000fd2f00780c */ /* 0x000fe40003f04070 */
[----:B------:R-:W-:Y:S02]  /*53e0*/  MOV R16, R22 ;  /* 0x0000001600107202 */ /* 0x000fe40000000f00 */
[----:B------:R-:W-:-:S13]  /*53f0*/  ISETP.GT.U32.OR P0, PT, R46, 0xfd, P0 ;  /* 0x000000fd2e00780c */ /* 0x000fda0000704470 */
[----:B------:R-:W-:Y:S01]  /*5400*/  @!P0 MOV R41, RZ ;  /* 0x000000ff00298202 */ /* 0x000fe20000000f00 */
[----:B------:R-:W-:Y:S06]  /*5410*/  @!P0 BRA `(.L_x_34) ;  /* 0x0000000000608947 */ /* 0x000fec0003800000 */
[----:B------:R-:W-:Y:S02]  /*5420*/  FSETP.GTU.FTZ.AND P0, PT, |R22|, +INF , PT ;  /* 0x7f8000001600780b */ /* 0x000fe40003f1c200 */
[----:B------:R-:W-:Y:S02]  /*5430*/  FSETP.GTU.FTZ.AND P1, PT, |R35|, +INF , PT ;  /* 0x7f8000002300780b */ /* 0x000fe40003f3c200 */
[----:B------:R-:W-:Y:S02]  /*5440*/  MOV R17, R35 ;  /* 0x0000002300117202 */ /* 0x000fe40000000f00 */
[----:B------:R-:W-:-:S13]  /*5450*/  PLOP3.LUT P0, PT, P0, P1, PT, 0xf8, 0x8f ;  /* 0x00000000008f781c */ /* 0x000fda0000703f70 */
[----:B------:R-:W-:Y:S05]  /*5460*/  @P0 BRA `(.L_x_35) ;  /* 0x00000004004c0947 */ /* 0x000fea0003800000 */
[----:B------:R-:W-:-:S13]  /*5470*/  LOP3.LUT P0, RZ, R35, 0x7fffffff, R16, 0xc8, !PT ;  /* 0x7fffffff23ff7812 */ /* 0x000fda000780c810 */
[----:B------:R-:W-:Y:S05]  /*5480*/  @!P0 BRA `(.L_x_36) ;  /* 0x00000004003c8947 */ /* 0x000fea0003800000 */
[C---:B------:R-:W-:Y:S02]  /*5490*/  FSETP.NEU.FTZ.AND P0, PT, |R22|.reuse, +INF , PT ;  /* 0x7f8000001600780b */ /* 0x040fe40003f1d200 */
[----:B------:R-:W-:Y:S02]  /*54a0*/  FSETP.NEU.FTZ.AND P2, PT, |R17|, +INF , PT ;  /* 0x7f8000001100780b */ /* 0x000fe40003f5d200 */
[----:B------:R-:W-:-:S11]  /*54b0*/  FSETP.NEU.FTZ.AND P1, PT, |R22|, +INF , PT ;  /* 0x7f8000001600780b */ /* 0x000fd60003f3d200 */
[----:B------:R-:W-:Y:S05]  /*54c0*/  @!P2 BRA !P0, `(.L_x_36) ;  /* 0x00000004002ca947 */ /* 0x000fea0004000000 */
[----:B------:R-:W-:-:S04]  /*54d0*/  LOP3.LUT P0, RZ, R16, 0x7fffffff, RZ, 0xc0, !PT ;  /* 0x7fffffff10ff7812 */ /* 0x000fc8000780c0ff */
[----:B------:R-:W-:-:S13]  /*54e0*/  PLOP3.LUT P0, PT, P2, P0, PT, 0x2f, 0xf2 ;  /* 0x0000000000f2781c */ /* 0x000fda0001700577 */
[----:B------:R-:W-:Y:S05]  /*54f0*/  @P0 BRA `(.L_x_37) ;  /* 0x0000000400180947 */ /* 0x000fea0003800000 */
[----:B------:R-:W-:-:S04]  /*5500*/  LOP3.LUT P0, RZ, R35, 0x7fffffff, RZ, 0xc0, !PT ;  /* 0x7fffffff23ff7812 */ /* 0x000fc8000780c0ff */
[----:B------:R-:W-:-:S13]  /*5510*/  PLOP3.LUT P0, PT, P1, P0, PT, 0x2f, 0xf2 ;  /* 0x0000000000f2781c */ /* 0x000fda0000f00577 */
[----:B------:R-:W-:Y:S05]  /*5520*/  @P0 BRA `(.L_x_38) ;  /* 0x0000000400000947 */ /* 0x000fea0003800000 */
[----:B------:R-:W-:Y:S02]  /*5530*/  ISETP.GE.AND P0, PT, R46, RZ, PT ;  /* 0x000000ff2e00720c */ /* 0x000fe40003f06270 */
[----:B------:R-:W-:-:S11]  /*5540*/  ISETP.GE.AND P1, PT, R47, RZ, PT ;  /* 0x000000ff2f00720c */ /* 0x000fd60003f26270 */
[----:B------:R-:W-:Y:S01]  /*5550*/  @P0 MOV R41, RZ ;  /* 0x000000ff00290202 */ /* 0x000fe20000000f00 */
[----:B------:R-:W-:Y:S01]  /*5560*/  @!P0 FFMA R16, R22, 1.84467440737095516160e+19, RZ ;  /* 0x5f80000016108823 */ /* 0x000fe200000000ff */
[----:B------:R-:W-:Y:S01]  /*5570*/  @!P0 MOV R41, 0xffffffc0 ;  /* 0xffffffc000298802 */ /* 0x000fe20000000f00 */
[----:B------:R-:W-:-:S03]  /*5580*/  @!P1 FFMA R35, R17, 1.84467440737095516160e+19, RZ ;  /* 0x5f80000011239823 */ /* 0x000fc600000000ff */
[----:B------:R-:W-:-:S07]  /*5590*/  @!P1 IADD3 R41, PT, PT, R41, 0x40, RZ ;  /* 0x0000004029299810 */ /* 0x000fce0007ffe0ff */
.L_x_34:
[----:B------:R-:W-:Y:S01]  /*55a0*/  LEA R22, R43, 0xc0800000, 0x17 ;  /* 0xc08000002b167811 */ /* 0x000fe200078eb8ff */
[----:B------:R-:W-:Y:S01]  /*55b0*/  BSSY.RECONVERGENT B3, `(.L_x_39) ;  /* 0x0000036000037945 */ /* 0x000fe20003800200 */
[----:B------:R-:W-:Y:S02]  /*55c0*/  IADD3 R17, PT, PT, R45, -0x7f, RZ ;  /* 0xffffff812d117810 */ /* 0x000fe40007ffe0ff */
[----:B------:R-:W-:Y:S02]  /*55d0*/  IADD3 R22, PT, PT, -R22, R35, RZ ;  /* 0x0000002316167210 */ /* 0x000fe40007ffe1ff */
[C---:B------:R-:W-:Y:S01]  /*55e0*/  IADD3 R48, PT, PT, R17.reuse, 0x7f, -R43 ;  /* 0x0000007f11307810 */ /* 0x040fe20007ffe82b */
[----:B------:R-:W-:Y:S01]  /*55f0*/  IMAD R16, R17, -0x800000, R16 ;  /* 0xff80000011107824 */ /* 0x000fe200078e0210 */
[----:B------:R-:W0:Y:S01]  /*5600*/  MUFU.RCP R35, R22 ;  /* 0x0000001600237308 */ /* 0x000e220000001000 */
[----:B------:R-:W-:Y:S01]  /*5610*/  FADD.FTZ R45, -R22, -RZ ;  /* 0x800000ff162d7221 */ /* 0x000fe20000010100 */
[----:B------:R-:W-:-:S03]  /*5620*/  IADD3 R41, PT, PT, R48, R41, RZ ;  /* 0x0000002930297210 */ /* 0x000fc60007ffe0ff */
[----:B0-----:R-:W-:-:S04]  /*5630*/  FFMA R46, R35, R45, 1 ;  /* 0x3f800000232e7423 */ /* 0x001fc8000000002d */
[----:B------:R-:W-:-:S04]  /*5640*/  FFMA R17, R35, R46, R35 ;  /* 0x0000002e23117223 */ /* 0x000fc80000000023 */
[----:B------:R-:W-:-:S04]  /*5650*/  FFMA R46, R16, R17, RZ ;  /* 0x00000011102e7223 */ /* 0x000fc800000000ff */
[----:B------:R-:W-:-:S04]  /*5660*/  FFMA R35, R45, R46, R16 ;  /* 0x0000002e2d237223 */ /* 0x000fc80000000010 */
[----:B------:R-:W-:-:S04]  /*5670*/  FFMA R46, R17, R35, R46 ;  /* 0x00000023112e7223 */ /* 0x000fc8000000002e */
[----:B------:R-:W-:-:S04]  /*5680*/  FFMA R45, R45, R46, R16 ;  /* 0x0000002e2d2d7223 */ /* 0x000fc80000000010 */
[----:B------:R-:W-:-:S05]  /*5690*/  FFMA R16, R17, R45, R46 ;  /* 0x0000002d11107223 */ /* 0x000fca000000002e */
[----:B------:R-:W-:-:S04]  /*56a0*/  SHF.R.U32.HI R22, RZ, 0x17, R16 ;  /* 0x00000017ff167819 */ /* 0x000fc80000011610 */
[----:B------:R-:W-:-:S04]  /*56b0*/  LOP3.LUT R22, R22, 0xff, RZ, 0xc0, !PT ;  /* 0x000000ff16167812 */ /* 0x000fc800078ec0ff */
[----:B------:R-:W-:-:S04]  /*56c0*/  IADD3 R43, PT, PT, R22, R41, RZ ;  /* 0x00000029162b7210 */ /* 0x000fc80007ffe0ff */
[----:B------:R-:W-:-:S04]  /*56d0*/  IADD3 R22, PT, PT, R43, -0x1, RZ ;  /* 0xffffffff2b167810 */ /* 0x000fc80007ffe0ff */
[----:B------:R-:W-:-:S13]  /*56e0*/  ISETP.GE.U32.AND P0, PT, R22, 0xfe, PT ;  /* 0x000000fe1600780c */ /* 0x000fda0003f06070 */
[----:B------:R-:W-:Y:S05]  /*56f0*/  @!P0 BRA `(.L_x_40) ;  /* 0x0000000000808947 */ /* 0x000fea0003800000 */
[----:B------:R-:W-:-:S13]  /*5700*/  ISETP.GT.AND P0, PT, R43, 0xfe, PT ;  /* 0x000000fe2b00780c */ /* 0x000fda0003f04270 */
[----:B------:R-:W-:Y:S05]  /*5710*/  @P0 BRA `(.L_x_41) ;  /* 0x00000000006c0947 */ /* 0x000fea0003800000 */
[----:B------:R-:W-:-:S13]  /*5720*/  ISETP.GE.AND P0, PT, R43, 0x1, PT ;  /* 0x000000012b00780c */ /* 0x000fda0003f06270 */
[----:B------:R-:W-:Y:S05]  /*5730*/  @P0 BRA `(.L_x_42) ;  /* 0x0000000000740947 */ /* 0x000fea0003800000 */
[----:B------:R-:W-:Y:S02]  /*5740*/  ISETP.GE.AND P0, PT, R43, -0x18, PT ;  /* 0xffffffe82b00780c */ /* 0x000fe40003f06270 */
[----:B------:R-:W-:-:S11]  /*5750*/  LOP3.LUT R16, R16, 0x80000000, RZ, 0xc0, !PT ;  /* 0x8000000010107812 */ /* 0x000fd600078ec0ff */
[----:B------:R-:W-:Y:S05]  /*5760*/  @!P0 BRA `(.L_x_42) ;  /* 0x0000000000688947 */ /* 0x000fea0003800000 */
[CCC-:B------:R-:W-:Y:S01]  /*5770*/  FFMA.RP R22, R17.reuse, R45.reuse, R46.reuse ;  /* 0x0000002d11167223 */ /* 0x1c0fe2000000802e */
[CCC-:B------:R-:W-:Y:S01]  /*5780*/  FFMA.RM R35, R17.reuse, R45.reuse, R46.reuse ;  /* 0x0000002d11237223 */ /* 0x1c0fe2000000402e */
[----:B------:R-:W-:Y:S01]  /*5790*/  FFMA.RZ R17, R17, R45, R46 ;  /* 0x0000002d11117223 */ /* 0x000fe2000000c02e */
[C---:B------:R-:W-:Y:S02]  /*57a0*/  ISETP.NE.AND P1, PT, R43.reuse, RZ, PT ;  /* 0x000000ff2b00720c */ /* 0x040fe40003f25270 */
[----:B------:R-:W-:Y:S02]  /*57b0*/  ISETP.NE.AND P2, PT, R43, RZ, PT ;  /* 0x000000ff2b00720c */ /* 0x000fe40003f45270 */
[----:B------:R-:W-:Y:S02]  /*57c0*/  LOP3.LUT R17, R17, 0x7fffff, RZ, 0xc0, !PT ;  /* 0x007fffff11117812 */ /* 0x000fe400078ec0ff */
[----:B------:R-:W-:Y:S02]  /*57d0*/  FSETP.NEU.FTZ.AND P0, PT, R22, R35, PT ;  /* 0x000000231600720b */ /* 0x000fe40003f1d000 */
[----:B------:R-:W-:-:S02]  /*57e0*/  LOP3.LUT R17, R17, 0x800000, RZ, 0xfc, !PT ;  /* 0x0080000011117812 */ /* 0x000fc400078efcff */
[C---:B------:R-:W-:Y:S02]  /*57f0*/  IADD3 R22, PT, PT, R43.reuse, 0x20, RZ ;  /* 0x000000202b167810 */ /* 0x040fe40007ffe0ff */
[----:B------:R-:W-:Y:S02]  /*5800*/  IADD3 R35, PT, PT, -R43, RZ, RZ ;  /* 0x000000ff2b237210 */ /* 0x000fe40007ffe1ff */
[----:B------:R-:W-:-:S04]  /*5810*/  SHF.L.U32 R22, R17, R22, RZ ;  /* 0x0000001611167219 */ /* 0x000fc800000006ff */
[----:B------:R-:W-:Y:S02]  /*5820*/  ISETP.NE.AND P1, PT, R22, RZ, P1 ;  /* 0x000000ff1600720c */ /* 0x000fe40000f25270 */
[----:B------:R-:W-:Y:S02]  /*5830*/  SEL R22, R35, RZ, P2 ;  /* 0x000000ff23167207 */ /* 0x000fe40001000000 */
[----:B------:R-:W-:Y:S02]  /*5840*/  PLOP3.LUT P0, PT, P0, P1, PT, 0xf8, 0x8f ;  /* 0x00000000008f781c */ /* 0x000fe40000703f70 */
[----:B------:R-:W-:Y:S02]  /*5850*/  SHF.R.U32.HI R22, RZ, R22, R17 ;  /* 0x00000016ff167219 */ /* 0x000fe40000011611 */
[----:B------:R-:W-:Y:S02]  /*5860*/  SEL R17, RZ, 0x1, !P0 ;  /* 0x00000001ff117807 */ /* 0x000fe40004000000 */
[----:B------:R-:W-:-:S04]  /*5870*/  SHF.R.U32.HI R46, RZ, 0x1, R22 ;  /* 0x00000001ff2e7819 */ /* 0x000fc80000011616 */
[----:B------:R-:W-:-:S04]  /*5880*/  LOP3.LUT R17, R17, 0x1, R46, 0xf8, !PT ;  /* 0x0000000111117812 */ /* 0x000fc800078ef82e */
[----:B------:R-:W-:-:S04]  /*5890*/  LOP3.LUT R17, R17, R22, RZ, 0xc0, !PT ;  /* 0x0000001611117212 */ /* 0x000fc800078ec0ff */
[----:B------:R-:W-:-:S04]  /*58a0*/  IADD3 R17, PT, PT, R46, R17, RZ ;  /* 0x000000112e117210 */ /* 0x000fc80007ffe0ff */
[----:B------:R-:W-:Y:S01]  /*58b0*/  LOP3.LUT R16, R17, R16, RZ, 0xfc, !PT ;  /* 0x0000001011107212 */ /* 0x000fe200078efcff */
[----:B------:R-:W-:Y:S06]  /*58c0*/  BRA `(.L_x_42) ;  /* 0x0000000000107947 */ /* 0x000fec0003800000 */
.L_x_41:
[----:B------:R-:W-:-:S04]  /*58d0*/  LOP3.LUT R16, R16, 0x80000000, RZ, 0xc0, !PT ;  /* 0x8000000010107812 */ /* 0x000fc800078ec0ff */
[----:B------:R-:W-:Y:S01]  /*58e0*/  LOP3.LUT R16, R16, 0x7f800000, RZ, 0xfc, !PT ;  /* 0x7f80000010107812 */ /* 0x000fe200078efcff */
[----:B------:R-:W-:Y:S06]  /*58f0*/  BRA `(.L_x_42) ;  /* 0x0000000000047947 */ /* 0x000fec0003800000 */
.L_x_40:
[----:B------:R-:W-:-:S07]  /*5900*/  LEA R16, R41, R16, 0x17 ;  /* 0x0000001029107211 */ /* 0x000fce00078eb8ff */
.L_x_42:
[----:B------:R-:W-:Y:S05]  /*5910*/  BSYNC.RECONVERGENT B3 ;  /* 0x0000000000037941 */ /* 0x000fea0003800200 */
.L_x_39:
[----:B------:R-:W-:Y:S05]  /*5920*/  BRA `(.L_x_43) ;  /* 0x0000000000207947 */ /* 0x000fea0003800000 */
.L_x_38:
[----:B------:R-:W-:-:S04]  /*5930*/  LOP3.LUT R16, R35, 0x80000000, R16, 0x48, !PT ;  /* 0x8000000023107812 */ /* 0x000fc800078e4810 */
[----:B------:R-:W-:Y:S01]  /*5940*/  LOP3.LUT R16, R16, 0x7f800000, RZ, 0xfc, !PT ;  /* 0x7f80000010107812 */ /* 0x000fe200078efcff */
[----:B------:R-:W-:Y:S06]  /*5950*/  BRA `(.L_x_43) ;  /* 0x0000000000147947 */ /* 0x000fec0003800000 */
.L_x_37:
[----:B------:R-:W-:Y:S01]  /*5960*/  LOP3.LUT R16, R35, 0x80000000, R16, 0x48, !PT ;  /* 0x8000000023107812 */ /* 0x000fe200078e4810 */
[----:B------:R-:W-:Y:S06]  /*5970*/  BRA `(.L_x_43) ;  /* 0x00000000000c7947 */ /* 0x000fec0003800000 */
.L_x_36:
[----:B------:R-:W0:Y:S01]  /*5980*/  MUFU.RSQ R16, -QNAN ;  /* 0xffc0000000107908 */ /* 0x000e220000001400 */
[----:B------:R-:W-:Y:S05]  /*5990*/  BRA `(.L_x_43) ;  /* 0x0000000000047947 */ /* 0x000fea0003800000 */
.L_x_35:
[----:B------:R-:W-:-:S07]  /*59a0*/  FADD.FTZ R16, R22, R17 ;  /* 0x0000001116107221 */ /* 0x000fce0000010000 */
.L_x_43:
[----:B------:R-:W-:Y:S05]  /*59b0*/  BSYNC.RECONVERGENT B2 ;  /* 0x0000000000027941 */ /* 0x000fea0003800200 */
.L_x_33:
[----:B------:R-:W-:Y:S01]  /*59c0*/  HFMA2 R17, -RZ, RZ, 0, 0 ;  /* 0x00000000ff117431 */ /* 0x000fe200000001ff */
[----:B0-----:R-:W-:Y:S02]  /*59d0*/  MOV R22, R16 ;  /* 0x0000001000167202 */ /* 0x001fe40000000f00 */
[----:B------:R-:W-:-:S04]  /*59e0*/  MOV R16, R39 ;  /* 0x0000002700107202 */ /* 0x000fc80000000f00 */
[----:B------:R-:W-:Y:S05]  /*59f0*/  RET.REL.NODEC R16 `(_Z30inner_core_impl_kernel_adjointiPKiS0_S0_iifiPKfPfS2_S2_S2_S2_S2_S2_S2_S2_S2_S2_S2_S2_S2_S2_S2_S2_iS3_S3_S3_S3_S3_S3_iiiS2_S2_S3_S3_S3_S3_S3_S2_S2_S2_iS2_S2_S2_S2_S2_iS2_S2_S2_S2_S2_ii) ;  /* 0xffffffa410807950 */ /* 0x000fea0003c3ffff */
.L_x_44:
[----:B------:R-:W-:-:S00]  /*5a00*/  BRA `(.L_x_44) ;  /* 0xfffffffc00fc7947 */ /* 0x000fc0000383ffff */
[----:B------:R-:W-:-:S00]  /*5a10*/  NOP ;  /* 0x0000000000007918 */ /* 0x000fc00000000000 */
        /* <DEDUP_REMOVED lines=14> */
.L_x_46:


//--------------------- .nv.global.init           --------------------------
	.section	.nv.global.init,"aw",@progbits
	.align	4
.nv.global.init:
	.type		__cudart_i2opi_f,@object
	.size		__cudart_i2opi_f,(.L_0 - __cudart_i2opi_f)
__cudart_i2opi_f:
        /*0000*/ 	.byte	0x41, 0x90, 0x43, 0x3c, 0x99, 0x95, 0x62, 0xdb, 0xc0, 0xdd, 0x34, 0xf5, 0xd1, 0x57, 0x27, 0xfc
        /*0010*/ 	.byte	0x29, 0x15, 0x44, 0x4e, 0x6e, 0x83, 0xf9, 0xa2
.L_0:


//--------------------- .nv.shared._Z30inner_core_impl_kernel_adjointiPKiS0_S0_iifiPKfPfS2_S2_S2_S2_S2_S2_S2_S2_S2_S2_S2_S2_S2_S2_S2_S2_iS3_S3_S3_S3_S3_S3_iiiS2_S2_S3_S3_S3_S3_S3_S2_S2_S2_iS2_S2_S2_S2_S2_iS2_S2_S2_S2_S2_ii --------------------------
	.section	.nv.shared._Z30inner_core_impl_kernel_adjointiPKiS0_S0_iifiPKfPfS2_S2_S2_S2_S2_S2_S2_S2_S2_S2_S2_S2_S2_S2_S2_S2_iS3_S3_S3_S3_S3_S3_iiiS2_S2_S3_S3_S3_S3_S3_S2_S2_S2_iS2_S2_S2_S2_S2_iS2_S2_S2_S2_S2_ii,"aw",@nobits
	.sectionflags	@""
	.align	4
.nv.shared._Z30inner_core_impl_kernel_adjointiPKiS0_S0_iifiPKfPfS2_S2_S2_S2_S2_S2_S2_S2_S2_S2_S2_S2_S2_S2_S2_S2_iS3_S3_S3_S3_S3_S3_iiiS2_S2_S3_S3_S3_S3_S3_S2_S2_S2_iS2_S2_S2_S2_S2_iS2_S2_S2_S2_S2_ii:
	.zero		7224


//--------------------- .nv.shared.reserved.0     --------------------------
	.section	.nv.shared.reserved.0,"aw",@nobits
	.weak		__nv_reservedSMEM_offset_0_alias
	.size		__nv_reservedSMEM_offset_0_alias, 0, 64
	.other		__nv_reservedSMEM_offset_0_alias,@"STO_CUDA_RESERVED_SHARED STV_DEFAULT"
__nv_reservedSMEM_offset_0_alias:
	.zero		0
	.zero		64


//--------------------- .nv.constant0._Z30inner_core_impl_kernel_adjointiPKiS0_S0_iifiPKfPfS2_S2_S2_S2_S2_S2_S2_S2_S2_S2_S2_S2_S2_S2_S2_S2_iS3_S3_S3_S3_S3_S3_iiiS2_S2_S3_S3_S3_S3_S3_S2_S2_S2_iS2_S2_S2_S2_S2_iS2_S2_S2_S2_S2_ii --------------------------
	.section	.nv.constant0._Z30inner_core_impl_kernel_adjointiPKiS0_S0_iifiPKfPfS2_S2_S2_S2_S2_S2_S2_S2_S2_S2_S2_S2_S2_S2_S2_S2_iS3_S3_S3_S3_S3_S3_iiiS2_S2_S3_S3_S3_S3_S3_S2_S2_S2_iS2_S2_S2_S2_S2_iS2_S2_S2_S2_S2_ii,"a",@progbits
	.sectionflags	@""
	.align	4
.nv.constant0._Z30inner_core_impl_kernel_adjointiPKiS0_S0_iifiPKfPfS2_S2_S2_S2_S2_S2_S2_S2_S2_S2_S2_S2_S2_S2_S2_S2_iS3_S3_S3_S3_S3_S3_iiiS2_S2_S3_S3_S3_S3_S3_S2_S2_S2_iS2_S2_S2_S2_S2_iS2_S2_S2_S2_S2_ii:
	.zero		1344


//--------------------- SYMBOLS --------------------------

	.type		.nv.reservedSmem.offset0,@object
	.size		.nv.reservedSmem.offset0,0x4
	.type		.nv.reservedSmem.cap,@object
	.size		.nv.reservedSmem.cap,0x4
